//
// Generated by NVIDIA NVVM Compiler
//
// Compiler Build ID: CL-36424714
// Cuda compilation tools, release 13.0, V13.0.88
// Based on NVVM 20.0.0
//

.version 9.0
.target sm_100
.address_size 64

	// .globl	compute_gdd_kernel
.extern .shared .align 16 .b8 sdata[];

.visible .entry compute_gdd_kernel(
	.param .u64 .ptr .align 1 compute_gdd_kernel_param_0,
	.param .u64 .ptr .align 1 compute_gdd_kernel_param_1,
	.param .f32 compute_gdd_kernel_param_2,
	.param .u32 compute_gdd_kernel_param_3
)
{
	.reg .pred 	%p<7>;
	.reg .b32 	%r<14>;
	.reg .b32 	%f<16>;
	.reg .b64 	%rd<7>;

	ld.param.u64 	%rd1, [compute_gdd_kernel_param_0];
	ld.param.u64 	%rd2, [compute_gdd_kernel_param_1];
	ld.param.f32 	%f4, [compute_gdd_kernel_param_2];
	ld.param.u32 	%r7, [compute_gdd_kernel_param_3];
	mov.u32 	%r1, %tid.x;
	mov.u32 	%r8, %ctaid.x;
	mov.u32 	%r13, %ntid.x;
	mad.lo.s32 	%r3, %r8, %r13, %r1;
	setp.ge.s32 	%p1, %r3, %r7;
	mov.f32 	%f15, 0f00000000;
	@%p1 bra 	$L__BB0_3;
	cvta.to.global.u64 	%rd3, %rd1;
	mul.wide.s32 	%rd4, %r3, 4;
	add.s64 	%rd5, %rd3, %rd4;
	ld.global.f32 	%f1, [%rd5];
	abs.f32 	%f7, %f1;
	setp.nan.f32 	%p2, %f7, %f7;
	@%p2 bra 	$L__BB0_3;
	sub.f32 	%f8, %f1, %f4;
	max.f32 	%f15, %f8, 0f00000000;
$L__BB0_3:
	shl.b32 	%r9, %r1, 2;
	mov.u32 	%r10, sdata;
	add.s32 	%r4, %r10, %r9;
	st.shared.f32 	[%r4], %f15;
	bar.sync 	0;
	setp.lt.u32 	%p3, %r13, 2;
	@%p3 bra 	$L__BB0_7;
$L__BB0_4:
	shr.u32 	%r6, %r13, 1;
	setp.ge.u32 	%p4, %r1, %r6;
	@%p4 bra 	$L__BB0_6;
	shl.b32 	%r11, %r6, 2;
	add.s32 	%r12, %r4, %r11;
	ld.shared.f32 	%f9, [%r12];
	ld.shared.f32 	%f10, [%r4];
	add.f32 	%f11, %f9, %f10;
	st.shared.f32 	[%r4], %f11;
$L__BB0_6:
	bar.sync 	0;
	setp.gt.u32 	%p5, %r13, 3;
	mov.u32 	%r13, %r6;
	@%p5 bra 	$L__BB0_4;
$L__BB0_7:
	setp.ne.s32 	%p6, %r1, 0;
	@%p6 bra 	$L__BB0_9;
	ld.shared.f32 	%f12, [sdata];
	cvta.to.global.u64 	%rd6, %rd2;
	atom.global.add.f32 	%f13, [%rd6], %f12;
$L__BB0_9:
	ret;

}
	// .globl	compute_dli_kernel
.visible .entry compute_dli_kernel(
	.param .u64 .ptr .align 1 compute_dli_kernel_param_0,
	.param .u64 .ptr .align 1 compute_dli_kernel_param_1,
	.param .u64 .ptr .align 1 compute_dli_kernel_param_2,
	.param .u32 compute_dli_kernel_param_3
)
{
	.reg .pred 	%p<8>;
	.reg .b32 	%r<15>;
	.reg .b32 	%f<16>;
	.reg .b64 	%rd<11>;

	ld.param.u64 	%rd1, [compute_dli_kernel_param_0];
	ld.param.u64 	%rd2, [compute_dli_kernel_param_1];
	ld.param.u64 	%rd3, [compute_dli_kernel_param_2];
	ld.param.u32 	%r7, [compute_dli_kernel_param_3];
	mov.u32 	%r1, %tid.x;
	mov.u32 	%r8, %ctaid.x;
	mov.u32 	%r14, %ntid.x;
	mad.lo.s32 	%r3, %r8, %r14, %r1;
	setp.ge.s32 	%p1, %r3, %r7;
	mov.f32 	%f15, 0f00000000;
	@%p1 bra 	$L__BB1_4;
	cvta.to.global.u64 	%rd4, %rd1;
	mul.wide.s32 	%rd5, %r3, 4;
	add.s64 	%rd6, %rd4, %rd5;
	ld.global.f32 	%f1, [%rd6];
	abs.f32 	%f6, %f1;
	setp.nan.f32 	%p2, %f6, %f6;
	@%p2 bra 	$L__BB1_4;
	cvta.to.global.u64 	%rd7, %rd2;
	add.s64 	%rd9, %rd7, %rd5;
	ld.global.u32 	%r9, [%rd9];
	setp.lt.s32 	%p3, %r9, 1;
	@%p3 bra 	$L__BB1_4;
	mul.f32 	%f8, %f1, 0f45610000;
	div.rn.f32 	%f15, %f8, 0f49742400;
$L__BB1_4:
	shl.b32 	%r10, %r1, 2;
	mov.u32 	%r11, sdata;
	add.s32 	%r4, %r11, %r10;
	st.shared.f32 	[%r4], %f15;
	bar.sync 	0;
	setp.lt.u32 	%p4, %r14, 2;
	@%p4 bra 	$L__BB1_8;
$L__BB1_5:
	shr.u32 	%r6, %r14, 1;
	setp.ge.u32 	%p5, %r1, %r6;
	@%p5 bra 	$L__BB1_7;
	shl.b32 	%r12, %r6, 2;
	add.s32 	%r13, %r4, %r12;
	ld.shared.f32 	%f9, [%r13];
	ld.shared.f32 	%f10, [%r4];
	add.f32 	%f11, %f9, %f10;
	st.shared.f32 	[%r4], %f11;
$L__BB1_7:
	bar.sync 	0;
	setp.gt.u32 	%p6, %r14, 3;
	mov.u32 	%r14, %r6;
	@%p6 bra 	$L__BB1_5;
$L__BB1_8:
	setp.ne.s32 	%p7, %r1, 0;
	@%p7 bra 	$L__BB1_10;
	ld.shared.f32 	%f12, [sdata];
	cvta.to.global.u64 	%rd10, %rd3;
	atom.global.add.f32 	%f13, [%rd10], %f12;
$L__BB1_10:
	ret;

}
	// .globl	compute_temp_differential_kernel
.visible .entry compute_temp_differential_kernel(
	.param .u64 .ptr .align 1 compute_temp_differential_kernel_param_0,
	.param .u64 .ptr .align 1 compute_temp_differential_kernel_param_1,
	.param .u64 .ptr .align 1 compute_temp_differential_kernel_param_2,
	.param .u64 .ptr .align 1 compute_temp_differential_kernel_param_3,
	.param .u32 compute_temp_differential_kernel_param_4
)
{
	.reg .pred 	%p<8>;
	.reg .b32 	%r<20>;
	.reg .b32 	%f<26>;
	.reg .b64 	%rd<13>;

	ld.param.u64 	%rd1, [compute_temp_differential_kernel_param_0];
	ld.param.u64 	%rd2, [compute_temp_differential_kernel_param_1];
	ld.param.u64 	%rd3, [compute_temp_differential_kernel_param_2];
	ld.param.u64 	%rd4, [compute_temp_differential_kernel_param_3];
	ld.param.u32 	%r9, [compute_temp_differential_kernel_param_4];
	mov.u32 	%r1, %tid.x;
	mov.u32 	%r10, %ctaid.x;
	mov.u32 	%r19, %ntid.x;
	mad.lo.s32 	%r3, %r10, %r19, %r1;
	setp.ge.s32 	%p1, %r3, %r9;
	mov.f32 	%f24, 0f00000000;
	mov.f32 	%f25, 0f00000000;
	@%p1 bra 	$L__BB2_4;
	cvta.to.global.u64 	%rd5, %rd1;
	mul.wide.s32 	%rd6, %r3, 4;
	add.s64 	%rd7, %rd5, %rd6;
	ld.global.f32 	%f1, [%rd7];
	abs.f32 	%f8, %f1;
	setp.nan.f32 	%p2, %f8, %f8;
	@%p2 bra 	$L__BB2_4;
	cvta.to.global.u64 	%rd8, %rd2;
	add.s64 	%rd10, %rd8, %rd6;
	ld.global.f32 	%f2, [%rd10];
	abs.f32 	%f10, %f2;
	setp.nan.f32 	%p3, %f10, %f10;
	@%p3 bra 	$L__BB2_4;
	sub.f32 	%f24, %f1, %f2;
	mov.f32 	%f25, 0f3F800000;
$L__BB2_4:
	shl.b32 	%r11, %r1, 2;
	mov.u32 	%r12, sdata;
	add.s32 	%r4, %r12, %r11;
	st.shared.f32 	[%r4], %f24;
	shl.b32 	%r5, %r19, 2;
	add.s32 	%r6, %r4, %r5;
	st.shared.f32 	[%r6], %f25;
	bar.sync 	0;
	setp.lt.u32 	%p4, %r19, 2;
	@%p4 bra 	$L__BB2_8;
$L__BB2_5:
	shr.u32 	%r8, %r19, 1;
	setp.ge.u32 	%p5, %r1, %r8;
	@%p5 bra 	$L__BB2_7;
	shl.b32 	%r13, %r8, 2;
	add.s32 	%r14, %r4, %r13;
	ld.shared.f32 	%f12, [%r14];
	ld.shared.f32 	%f13, [%r4];
	add.f32 	%f14, %f12, %f13;
	st.shared.f32 	[%r4], %f14;
	add.s32 	%r15, %r14, %r5;
	ld.shared.f32 	%f15, [%r15];
	ld.shared.f32 	%f16, [%r6];
	add.f32 	%f17, %f15, %f16;
	st.shared.f32 	[%r6], %f17;
$L__BB2_7:
	bar.sync 	0;
	setp.gt.u32 	%p6, %r19, 3;
	mov.u32 	%r19, %r8;
	@%p6 bra 	$L__BB2_5;
$L__BB2_8:
	setp.ne.s32 	%p7, %r1, 0;
	@%p7 bra 	$L__BB2_10;
	ld.shared.f32 	%f18, [sdata];
	cvta.to.global.u64 	%rd11, %rd3;
	atom.global.add.f32 	%f19, [%rd11], %f18;
	add.s32 	%r18, %r12, %r5;
	ld.shared.f32 	%f20, [%r18];
	cvta.to.global.u64 	%rd12, %rd4;
	atom.global.add.f32 	%f21, [%rd12], %f20;
$L__BB2_10:
	ret;

}
	// .globl	compute_energy_features_kernel
.visible .entry compute_energy_features_kernel(
	.param .u64 .ptr .align 1 compute_energy_features_kernel_param_0,
	.param .u64 .ptr .align 1 compute_energy_features_kernel_param_1,
	.param .u64 .ptr .align 1 compute_energy_features_kernel_param_2,
	.param .u64 .ptr .align 1 compute_energy_features_kernel_param_3,
	.param .u64 .ptr .align 1 compute_energy_features_kernel_param_4,
	.param .f32 compute_energy_features_kernel_param_5,
	.param .u32 compute_energy_features_kernel_param_6
)
{
	.reg .pred 	%p<9>;
	.reg .b32 	%r<23>;
	.reg .b32 	%f<36>;
	.reg .b64 	%rd<15>;

	ld.param.u64 	%rd1, [compute_energy_features_kernel_param_0];
	ld.param.u64 	%rd2, [compute_energy_features_kernel_param_1];
	ld.param.u64 	%rd3, [compute_energy_features_kernel_param_2];
	ld.param.u64 	%rd4, [compute_energy_features_kernel_param_3];
	ld.param.u64 	%rd5, [compute_energy_features_kernel_param_4];
	ld.param.f32 	%f9, [compute_energy_features_kernel_param_5];
	ld.param.u32 	%r10, [compute_energy_features_kernel_param_6];
	mov.u32 	%r1, %tid.x;
	mov.u32 	%r11, %ctaid.x;
	mov.u32 	%r22, %ntid.x;
	mad.lo.s32 	%r3, %r11, %r22, %r1;
	setp.ge.s32 	%p1, %r3, %r10;
	mov.f32 	%f33, 0f00000000;
	mov.f32 	%f34, 0f00000000;
	mov.f32 	%f35, 0f00000000;
	@%p1 bra 	$L__BB3_4;
	cvta.to.global.u64 	%rd6, %rd1;
	mul.wide.s32 	%rd7, %r3, 4;
	add.s64 	%rd8, %rd6, %rd7;
	ld.global.f32 	%f1, [%rd8];
	abs.f32 	%f12, %f1;
	setp.nan.f32 	%p2, %f12, %f12;
	@%p2 bra 	$L__BB3_4;
	cvta.to.global.u64 	%rd9, %rd2;
	add.s64 	%rd11, %rd9, %rd7;
	ld.global.f32 	%f2, [%rd11];
	abs.f32 	%f14, %f2;
	setp.nan.f32 	%p3, %f14, %f14;
	@%p3 bra 	$L__BB3_4;
	mul.f32 	%f33, %f1, %f2;
	setp.gt.f32 	%p4, %f1, %f9;
	selp.f32 	%f34, 0f3F800000, 0f00000000, %p4;
	selp.f32 	%f35, 0f00000000, 0f3F800000, %p4;
$L__BB3_4:
	shl.b32 	%r12, %r1, 2;
	mov.u32 	%r13, sdata;
	add.s32 	%r4, %r13, %r12;
	st.shared.f32 	[%r4], %f33;
	shl.b32 	%r5, %r22, 2;
	add.s32 	%r6, %r4, %r5;
	st.shared.f32 	[%r6], %f34;
	add.s32 	%r7, %r6, %r5;
	st.shared.f32 	[%r7], %f35;
	bar.sync 	0;
	setp.lt.u32 	%p5, %r22, 2;
	@%p5 bra 	$L__BB3_8;
$L__BB3_5:
	shr.u32 	%r9, %r22, 1;
	setp.ge.u32 	%p6, %r1, %r9;
	@%p6 bra 	$L__BB3_7;
	shl.b32 	%r14, %r9, 2;
	add.s32 	%r15, %r4, %r14;
	ld.shared.f32 	%f15, [%r15];
	ld.shared.f32 	%f16, [%r4];
	add.f32 	%f17, %f15, %f16;
	st.shared.f32 	[%r4], %f17;
	add.s32 	%r16, %r15, %r5;
	ld.shared.f32 	%f18, [%r16];
	ld.shared.f32 	%f19, [%r6];
	add.f32 	%f20, %f18, %f19;
	st.shared.f32 	[%r6], %f20;
	add.s32 	%r17, %r16, %r5;
	ld.shared.f32 	%f21, [%r17];
	ld.shared.f32 	%f22, [%r7];
	add.f32 	%f23, %f21, %f22;
	st.shared.f32 	[%r7], %f23;
$L__BB3_7:
	bar.sync 	0;
	setp.gt.u32 	%p7, %r22, 3;
	mov.u32 	%r22, %r9;
	@%p7 bra 	$L__BB3_5;
$L__BB3_8:
	setp.ne.s32 	%p8, %r1, 0;
	@%p8 bra 	$L__BB3_10;
	ld.shared.f32 	%f24, [sdata];
	cvta.to.global.u64 	%rd12, %rd3;
	atom.global.add.f32 	%f25, [%rd12], %f24;
	add.s32 	%r20, %r13, %r5;
	ld.shared.f32 	%f26, [%r20];
	cvta.to.global.u64 	%rd13, %rd4;
	atom.global.add.f32 	%f27, [%rd13], %f26;
	add.s32 	%r21, %r20, %r5;
	ld.shared.f32 	%f28, [%r21];
	cvta.to.global.u64 	%rd14, %rd5;
	atom.global.add.f32 	%f29, [%rd14], %f28;
$L__BB3_10:
	ret;

}
	// .globl	compute_solar_efficiency_kernel
.visible .entry compute_solar_efficiency_kernel(
	.param .u64 .ptr .align 1 compute_solar_efficiency_kernel_param_0,
	.param .u64 .ptr .align 1 compute_solar_efficiency_kernel_param_1,
	.param .u64 .ptr .align 1 compute_solar_efficiency_kernel_param_2,
	.param .u32 compute_solar_efficiency_kernel_param_3
)
{
	.reg .pred 	%p<10>;
	.reg .b32 	%r<20>;
	.reg .b32 	%f<28>;
	.reg .b64 	%rd<11>;

	ld.param.u64 	%rd1, [compute_solar_efficiency_kernel_param_0];
	ld.param.u64 	%rd2, [compute_solar_efficiency_kernel_param_1];
	ld.param.u64 	%rd3, [compute_solar_efficiency_kernel_param_2];
	ld.param.u32 	%r9, [compute_solar_efficiency_kernel_param_3];
	mov.u32 	%r1, %tid.x;
	mov.u32 	%r10, %ctaid.x;
	mov.u32 	%r19, %ntid.x;
	mad.lo.s32 	%r3, %r10, %r19, %r1;
	setp.ge.s32 	%p1, %r3, %r9;
	mov.f32 	%f26, 0f00000000;
	mov.f32 	%f27, 0f00000000;
	@%p1 bra 	$L__BB4_4;
	cvta.to.global.u64 	%rd4, %rd1;
	mul.wide.s32 	%rd5, %r3, 4;
	add.s64 	%rd6, %rd4, %rd5;
	ld.global.f32 	%f1, [%rd6];
	abs.f32 	%f8, %f1;
	setp.nan.f32 	%p2, %f8, %f8;
	@%p2 bra 	$L__BB4_4;
	cvta.to.global.u64 	%rd7, %rd2;
	add.s64 	%rd9, %rd7, %rd5;
	ld.global.f32 	%f2, [%rd9];
	abs.f32 	%f10, %f2;
	setp.nan.f32 	%p3, %f10, %f10;
	setp.leu.f32 	%p4, %f1, 0f41200000;
	or.pred  	%p5, %p3, %p4;
	@%p5 bra 	$L__BB4_4;
	mul.f32 	%f12, %f1, 0f3EE66666;
	mul.f32 	%f13, %f12, 0f40933333;
	div.rn.f32 	%f26, %f2, %f13;
	mov.f32 	%f27, 0f3F800000;
$L__BB4_4:
	shl.b32 	%r11, %r1, 2;
	mov.u32 	%r12, sdata;
	add.s32 	%r4, %r12, %r11;
	st.shared.f32 	[%r4], %f26;
	shl.b32 	%r5, %r19, 2;
	add.s32 	%r6, %r4, %r5;
	st.shared.f32 	[%r6], %f27;
	bar.sync 	0;
	setp.lt.u32 	%p6, %r19, 2;
	@%p6 bra 	$L__BB4_8;
$L__BB4_5:
	shr.u32 	%r8, %r19, 1;
	setp.ge.u32 	%p7, %r1, %r8;
	@%p7 bra 	$L__BB4_7;
	shl.b32 	%r13, %r8, 2;
	add.s32 	%r14, %r4, %r13;
	ld.shared.f32 	%f14, [%r14];
	ld.shared.f32 	%f15, [%r4];
	add.f32 	%f16, %f14, %f15;
	st.shared.f32 	[%r4], %f16;
	add.s32 	%r15, %r14, %r5;
	ld.shared.f32 	%f17, [%r15];
	ld.shared.f32 	%f18, [%r6];
	add.f32 	%f19, %f17, %f18;
	st.shared.f32 	[%r6], %f19;
$L__BB4_7:
	bar.sync 	0;
	setp.gt.u32 	%p8, %r19, 3;
	mov.u32 	%r19, %r8;
	@%p8 bra 	$L__BB4_5;
$L__BB4_8:
	setp.ne.s32 	%p9, %r1, 0;
	@%p9 bra 	$L__BB4_10;
	cvta.to.global.u64 	%rd10, %rd3;
	ld.shared.f32 	%f20, [sdata];
	atom.global.add.f32 	%f21, [%rd10], %f20;
	add.s32 	%r18, %r12, %r5;
	ld.shared.f32 	%f22, [%r18];
	atom.global.add.f32 	%f23, [%rd10+4], %f22;
$L__BB4_10:
	ret;

}


// ===== COMPILED SASS (sm_100) =====

	.target	sm_100

	.elftype	@"ET_EXEC"


//--------------------- .note.nv.tkinfo           --------------------------
	.section	.note.nv.tkinfo,"",@"SHT_NOTE"
	.sectionflags	@"SHF_NOTE_NV_TKINFO"
	.tkinfo
        /*0018*/ 	.word	0x00000002
        /*0030*/ 	.string	""
        /*0030*/ 	.string	"ptxas"
        /*0030*/ 	.string	"Cuda compilation tools, release 13.0, V13.0.88"
        /*0030*/ 	.string	"Build cuda_13.0.r13.0/compiler.36424714_0"
        /*0030*/ 	.string	"-arch sm_100 -m 64 "



//--------------------- .note.nv.cuinfo           --------------------------
	.section	.note.nv.cuinfo,"",@"SHT_NOTE"
	.sectionflags	@"SHF_NOTE_NV_CUINFO"
        /*0018*/ 	.short	0x0002
        /*001a*/ 	.short	0x0064
        /*001c*/ 	.short	0x0082
	.zero		2


//--------------------- .nv.info                  --------------------------
	.section	.nv.info,"",@"SHT_CUDA_INFO"
	.align	4


	//----- nvinfo : EIATTR_REGCOUNT
	.align		4
        /*0000*/ 	.byte	0x04, 0x2f
        /*0002*/ 	.short	(.L_1 - .L_0)
	.align		4
.L_0:
        /*0004*/ 	.word	index@(compute_gdd_kernel)
        /*0008*/ 	.word	0x0000000a


	//----- nvinfo : EIATTR_FRAME_SIZE
	.align		4
.L_1:
        /*000c*/ 	.byte	0x04, 0x11
        /*000e*/ 	.short	(.L_3 - .L_2)
	.align		4
.L_2:
        /*0010*/ 	.word	index@(compute_gdd_kernel)
        /*0014*/ 	.word	0x00000000


	//----- nvinfo : EIATTR_REGCOUNT
	.align		4
.L_3:
        /*0018*/ 	.byte	0x04, 0x2f
        /*001a*/ 	.short	(.L_5 - .L_4)
	.align		4
.L_4:
        /*001c*/ 	.word	index@(compute_dli_kernel)
        /*0020*/ 	.word	0x0000000e


	//----- nvinfo : EIATTR_FRAME_SIZE
	.align		4
.L_5:
        /*0024*/ 	.byte	0x04, 0x11
        /*0026*/ 	.short	(.L_7 - .L_6)
	.align		4
.L_6:
        /*0028*/ 	.word	index@($__internal_1_$__cuda_sm3x_div_rn_noftz_f32_slowpath)
        /*002c*/ 	.word	0x00000000


	//----- nvinfo : EIATTR_FRAME_SIZE
	.align		4
.L_7:
        /*0030*/ 	.byte	0x04, 0x11
        /*0032*/ 	.short	(.L_9 - .L_8)
	.align		4
.L_8:
        /*0034*/ 	.word	index@(compute_dli_kernel)
        /*0038*/ 	.word	0x00000000


	//----- nvinfo : EIATTR_REGCOUNT
	.align		4
.L_9:
        /*003c*/ 	.byte	0x04, 0x2f
        /*003e*/ 	.short	(.L_11 - .L_10)
	.align		4
.L_10:
        /*0040*/ 	.word	index@(compute_temp_differential_kernel)
        /*0044*/ 	.word	0x0000000e


	//----- nvinfo : EIATTR_FRAME_SIZE
	.align		4
.L_11:
        /*0048*/ 	.byte	0x04, 0x11
        /*004a*/ 	.short	(.L_13 - .L_12)
	.align		4
.L_12:
        /*004c*/ 	.word	index@(compute_temp_differential_kernel)
        /*0050*/ 	.word	0x00000000


	//----- nvinfo : EIATTR_REGCOUNT
	.align		4
.L_13:
        /*0054*/ 	.byte	0x04, 0x2f
        /*0056*/ 	.short	(.L_15 - .L_14)
	.align		4
.L_14:
        /*0058*/ 	.word	index@(compute_energy_features_kernel)
        /*005c*/ 	.word	0x00000014


	//----- nvinfo : EIATTR_FRAME_SIZE
	.align		4
.L_15:
        /*0060*/ 	.byte	0x04, 0x11
        /*0062*/ 	.short	(.L_17 - .L_16)
	.align		4
.L_16:
        /*0064*/ 	.word	index@(compute_energy_features_kernel)
        /*0068*/ 	.word	0x00000000


	//----- nvinfo : EIATTR_REGCOUNT
	.align		4
.L_17:
        /*006c*/ 	.byte	0x04, 0x2f
        /*006e*/ 	.short	(.L_19 - .L_18)
	.align		4
.L_18:
        /*0070*/ 	.word	index@(compute_solar_efficiency_kernel)
        /*0074*/ 	.word	0x00000010


	//----- nvinfo : EIATTR_FRAME_SIZE
	.align		4
.L_19:
        /*0078*/ 	.byte	0x04, 0x11
        /*007a*/ 	.short	(.L_21 - .L_20)
	.align		4
.L_20:
        /*007c*/ 	.word	index@($__internal_0_$__cuda_sm3x_div_rn_noftz_f32_slowpath)
        /*0080*/ 	.word	0x00000000


	//----- nvinfo : EIATTR_FRAME_SIZE
	.align		4
.L_21:
        /*0084*/ 	.byte	0x04, 0x11
        /*0086*/ 	.short	(.L_23 - .L_22)
	.align		4
.L_22:
        /*0088*/ 	.word	index@(compute_solar_efficiency_kernel)
        /*008c*/ 	.word	0x00000000


	//----- nvinfo : EIATTR_MIN_STACK_SIZE
	.align		4
.L_23:
        /*0090*/ 	.byte	0x04, 0x12
        /*0092*/ 	.short	(.L_25 - .L_24)
	.align		4
.L_24:
        /*0094*/ 	.word	index@(compute_solar_efficiency_kernel)
        /*0098*/ 	.word	0x00000000


	//----- nvinfo : EIATTR_MIN_STACK_SIZE
	.align		4
.L_25:
        /*009c*/ 	.byte	0x04, 0x12
        /*009e*/ 	.short	(.L_27 - .L_26)
	.align		4
.L_26:
        /*00a0*/ 	.word	index@(compute_energy_features_kernel)
        /*00a4*/ 	.word	0x00000000


	//----- nvinfo : EIATTR_MIN_STACK_SIZE
	.align		4
.L_27:
        /*00a8*/ 	.byte	0x04, 0x12
        /*00aa*/ 	.short	(.L_29 - .L_28)
	.align		4
.L_28:
        /*00ac*/ 	.word	index@(compute_temp_differential_kernel)
        /*00b0*/ 	.word	0x00000000


	//----- nvinfo : EIATTR_MIN_STACK_SIZE
	.align		4
.L_29:
        /*00b4*/ 	.byte	0x04, 0x12
        /*00b6*/ 	.short	(.L_31 - .L_30)
	.align		4
.L_30:
        /*00b8*/ 	.word	index@(compute_dli_kernel)
        /*00bc*/ 	.word	0x00000000


	//----- nvinfo : EIATTR_MIN_STACK_SIZE
	.align		4
.L_31:
        /*00c0*/ 	.byte	0x04, 0x12
        /*00c2*/ 	.short	(.L_33 - .L_32)
	.align		4
.L_32:
        /*00c4*/ 	.word	index@(compute_gdd_kernel)
        /*00c8*/ 	.word	0x00000000
.L_33:


//--------------------- .nv.compat                --------------------------
	.section	.nv.compat,"",@"SHT_CUDA_COMPAT_INFO"
	.align	4
        /*0000*/ 	.byte	0x02, 0x09, 0x00, 0x00, 0x02, 0x02, 0x01, 0x00, 0x02, 0x05, 0x05, 0x00, 0x03, 0x07, 0x01, 0x01
        /*0010*/ 	.byte	0x02, 0x03, 0x00, 0x00, 0x02, 0x06, 0x01, 0x00, 0x04, 0x0b, 0x08, 0x00, 0x01, 0x00, 0x00, 0x00
        /*0020*/ 	.byte	0x00, 0x00, 0x00, 0x00


//--------------------- .nv.info.compute_solar_efficiency_kernel --------------------------
	.section	.nv.info.compute_solar_efficiency_kernel,"",@"SHT_CUDA_INFO"
	.sectionflags	@""
	.align	4


	//----- nvinfo : EIATTR_CUDA_API_VERSION
	.align		4
        /*0000*/ 	.byte	0x04, 0x37
        /*0002*/ 	.short	(.L_35 - .L_34)
.L_34:
        /*0004*/ 	.word	0x00000082


	//----- nvinfo : EIATTR_KPARAM_INFO
	.align		4
.L_35:
        /*0008*/ 	.byte	0x04, 0x17
        /*000a*/ 	.short	(.L_37 - .L_36)
.L_36:
        /*000c*/ 	.word	0x00000000
        /*0010*/ 	.short	0x0003
        /*0012*/ 	.short	0x0018
        /*0014*/ 	.byte	0x00, 0xf0, 0x11, 0x00


	//----- nvinfo : EIATTR_KPARAM_INFO
	.align		4
.L_37:
        /*0018*/ 	.byte	0x04, 0x17
        /*001a*/ 	.short	(.L_39 - .L_38)
.L_38:
        /*001c*/ 	.word	0x00000000
        /*0020*/ 	.short	0x0002
        /*0022*/ 	.short	0x0010
        /*0024*/ 	.byte	0x00, 0xf5, 0x21, 0x00


	//----- nvinfo : EIATTR_KPARAM_INFO
	.align		4
.L_39:
        /*0028*/ 	.byte	0x04, 0x17
        /*002a*/ 	.short	(.L_41 - .L_40)
.L_40:
        /*002c*/ 	.word	0x00000000
        /*0030*/ 	.short	0x0001
        /*0032*/ 	.short	0x0008
        /*0034*/ 	.byte	0x00, 0xf5, 0x21, 0x00


	//----- nvinfo : EIATTR_KPARAM_INFO
	.align		4
.L_41:
        /*0038*/ 	.byte	0x04, 0x17
        /*003a*/ 	.short	(.L_43 - .L_42)
.L_42:
        /*003c*/ 	.word	0x00000000
        /*0040*/ 	.short	0x0000
        /*0042*/ 	.short	0x0000
        /*0044*/ 	.byte	0x00, 0xf5, 0x21, 0x00


	//----- nvinfo : EIATTR_SPARSE_MMA_MASK
	.align		4
.L_43:
        /*0048*/ 	.byte	0x03, 0x50
        /*004a*/ 	.short	0x0000


	//----- nvinfo : EIATTR_MAXREG_COUNT
	.align		4
        /*004c*/ 	.byte	0x03, 0x1b
        /*004e*/ 	.short	0x00ff


	//----- nvinfo : EIATTR_NUM_BARRIERS
	.align		4
        /*0050*/ 	.byte	0x02, 0x4c
        /*0052*/ 	.byte	0x01
	.zero		1


	//----- nvinfo : EIATTR_MERCURY_ISA_VERSION
	.align		4
        /*0054*/ 	.byte	0x03, 0x5f
        /*0056*/ 	.short	0x0101


	//----- nvinfo : EIATTR_VRC_CTA_INIT_COUNT
	.align		4
        /*0058*/ 	.byte	0x02, 0x4a
	.zero		1
	.zero		1


	//----- nvinfo : EIATTR_EXIT_INSTR_OFFSETS
	.align		4
        /*005c*/ 	.byte	0x04, 0x1c
        /*005e*/ 	.short	(.L_45 - .L_44)


	//   ....[0]....
.L_44:
        /*0060*/ 	.word	0x00000480


	//   ....[1]....
        /*0064*/ 	.word	0x00000570


	//----- nvinfo : EIATTR_CRS_STACK_SIZE
	.align		4
.L_45:
        /*0068*/ 	.byte	0x04, 0x1e
        /*006a*/ 	.short	(.L_47 - .L_46)
.L_46:
        /*006c*/ 	.word	0x00000000


	//----- nvinfo : EIATTR_CBANK_PARAM_SIZE
	.align		4
.L_47:
        /*0070*/ 	.byte	0x03, 0x19
        /*0072*/ 	.short	0x001c


	//----- nvinfo : EIATTR_PARAM_CBANK
	.align		4
        /*0074*/ 	.byte	0x04, 0x0a
        /*0076*/ 	.short	(.L_49 - .L_48)
	.align		4
.L_48:
        /*0078*/ 	.word	index@(.nv.constant0.compute_solar_efficiency_kernel)
        /*007c*/ 	.short	0x0380
        /*007e*/ 	.short	0x001c


	//----- nvinfo : EIATTR_SW_WAR
	.align		4
.L_49:
        /*0080*/ 	.byte	0x04, 0x36
        /*0082*/ 	.short	(.L_51 - .L_50)
.L_50:
        /*0084*/ 	.word	0x00000008
.L_51:


//--------------------- .nv.info.compute_energy_features_kernel --------------------------
	.section	.nv.info.compute_energy_features_kernel,"",@"SHT_CUDA_INFO"
	.sectionflags	@""
	.align	4


	//----- nvinfo : EIATTR_CUDA_API_VERSION
	.align		4
        /*0000*/ 	.byte	0x04, 0x37
        /*0002*/ 	.short	(.L_53 - .L_52)
.L_52:
        /*0004*/ 	.word	0x00000082


	//----- nvinfo : EIATTR_KPARAM_INFO
	.align		4
.L_53:
        /*0008*/ 	.byte	0x04, 0x17
        /*000a*/ 	.short	(.L_55 - .L_54)
.L_54:
        /*000c*/ 	.word	0x00000000
        /*0010*/ 	.short	0x0006
        /*0012*/ 	.short	0x002c
        /*0014*/ 	.byte	0x00, 0xf0, 0x11, 0x00


	//----- nvinfo : EIATTR_KPARAM_INFO
	.align		4
.L_55:
        /*0018*/ 	.byte	0x04, 0x17
        /*001a*/ 	.short	(.L_57 - .L_56)
.L_56:
        /*001c*/ 	.word	0x00000000
        /*0020*/ 	.short	0x0005
        /*0022*/ 	.short	0x0028
        /*0024*/ 	.byte	0x00, 0xf0, 0x11, 0x00


	//----- nvinfo : EIATTR_KPARAM_INFO
	.align		4
.L_57:
        /*0028*/ 	.byte	0x04, 0x17
        /*002a*/ 	.short	(.L_59 - .L_58)
.L_58:
        /*002c*/ 	.word	0x00000000
        /*0030*/ 	.short	0x0004
        /*0032*/ 	.short	0x0020
        /*0034*/ 	.byte	0x00, 0xf5, 0x21, 0x00


	//----- nvinfo : EIATTR_KPARAM_INFO
	.align		4
.L_59:
        /*0038*/ 	.byte	0x04, 0x17
        /*003a*/ 	.short	(.L_61 - .L_60)
.L_60:
        /*003c*/ 	.word	0x00000000
        /*0040*/ 	.short	0x0003
        /*0042*/ 	.short	0x0018
        /*0044*/ 	.byte	0x00, 0xf5, 0x21, 0x00


	//----- nvinfo : EIATTR_KPARAM_INFO
	.align		4
.L_61:
        /*0048*/ 	.byte	0x04, 0x17
        /*004a*/ 	.short	(.L_63 - .L_62)
.L_62:
        /*004c*/ 	.word	0x00000000
        /*0050*/ 	.short	0x0002
        /*0052*/ 	.short	0x0010
        /*0054*/ 	.byte	0x00, 0xf5, 0x21, 0x00


	//----- nvinfo : EIATTR_KPARAM_INFO
	.align		4
.L_63:
        /*0058*/ 	.byte	0x04, 0x17
        /*005a*/ 	.short	(.L_65 - .L_64)
.L_64:
        /*005c*/ 	.word	0x00000000
        /*0060*/ 	.short	0x0001
        /*0062*/ 	.short	0x0008
        /*0064*/ 	.byte	0x00, 0xf5, 0x21, 0x00


	//----- nvinfo : EIATTR_KPARAM_INFO
	.align		4
.L_65:
        /*0068*/ 	.byte	0x04, 0x17
        /*006a*/ 	.short	(.L_67 - .L_66)
.L_66:
        /*006c*/ 	.word	0x00000000
        /*0070*/ 	.short	0x0000
        /*0072*/ 	.short	0x0000
        /*0074*/ 	.byte	0x00, 0xf5, 0x21, 0x00


	//----- nvinfo : EIATTR_SPARSE_MMA_MASK
	.align		4
.L_67:
        /*0078*/ 	.byte	0x03, 0x50
        /*007a*/ 	.short	0x0000


	//----- nvinfo : EIATTR_MAXREG_COUNT
	.align		4
        /*007c*/ 	.byte	0x03, 0x1b
        /*007e*/ 	.short	0x00ff


	//----- nvinfo : EIATTR_NUM_BARRIERS
	.align		4
        /*0080*/ 	.byte	0x02, 0x4c
        /*0082*/ 	.byte	0x01
	.zero		1


	//----- nvinfo : EIATTR_MERCURY_ISA_VERSION
	.align		4
        /*0084*/ 	.byte	0x03, 0x5f
        /*0086*/ 	.short	0x0101


	//----- nvinfo : EIATTR_VRC_CTA_INIT_COUNT
	.align		4
        /*0088*/ 	.byte	0x02, 0x4a
	.zero		1
	.zero		1


	//----- nvinfo : EIATTR_EXIT_INSTR_OFFSETS
	.align		4
        /*008c*/ 	.byte	0x04, 0x1c
        /*008e*/ 	.short	(.L_69 - .L_68)


	//   ....[0]....
.L_68:
        /*0090*/ 	.word	0x00000440


	//   ....[1]....
        /*0094*/ 	.word	0x00000530


	//----- nvinfo : EIATTR_CRS_STACK_SIZE
	.align		4
.L_69:
        /*0098*/ 	.byte	0x04, 0x1e
        /*009a*/ 	.short	(.L_71 - .L_70)
.L_70:
        /*009c*/ 	.word	0x00000000


	//----- nvinfo : EIATTR_CBANK_PARAM_SIZE
	.align		4
.L_71:
        /*00a0*/ 	.byte	0x03, 0x19
        /*00a2*/ 	.short	0x0030


	//----- nvinfo : EIATTR_PARAM_CBANK
	.align		4
        /*00a4*/ 	.byte	0x04, 0x0a
        /*00a6*/ 	.short	(.L_73 - .L_72)
	.align		4
.L_72:
        /*00a8*/ 	.word	index@(.nv.constant0.compute_energy_features_kernel)
        /*00ac*/ 	.short	0x0380
        /*00ae*/ 	.short	0x0030


	//----- nvinfo : EIATTR_SW_WAR
	.align		4
.L_73:
        /*00b0*/ 	.byte	0x04, 0x36
        /*00b2*/ 	.short	(.L_75 - .L_74)
.L_74:
        /*00b4*/ 	.word	0x00000008
.L_75:


//--------------------- .nv.info.compute_temp_differential_kernel --------------------------
	.section	.nv.info.compute_temp_differential_kernel,"",@"SHT_CUDA_INFO"
	.sectionflags	@""
	.align	4


	//----- nvinfo : EIATTR_CUDA_API_VERSION
	.align		4
        /*0000*/ 	.byte	0x04, 0x37
        /*0002*/ 	.short	(.L_77 - .L_76)
.L_76:
        /*0004*/ 	.word	0x00000082


	//----- nvinfo : EIATTR_KPARAM_INFO
	.align		4
.L_77:
        /*0008*/ 	.byte	0x04, 0x17
        /*000a*/ 	.short	(.L_79 - .L_78)
.L_78:
        /*000c*/ 	.word	0x00000000
        /*0010*/ 	.short	0x0004
        /*0012*/ 	.short	0x0020
        /*0014*/ 	.byte	0x00, 0xf0, 0x11, 0x00


	//----- nvinfo : EIATTR_KPARAM_INFO
	.align		4
.L_79:
        /*0018*/ 	.byte	0x04, 0x17
        /*001a*/ 	.short	(.L_81 - .L_80)
.L_80:
        /*001c*/ 	.word	0x00000000
        /*0020*/ 	.short	0x0003
        /*0022*/ 	.short	0x0018
        /*0024*/ 	.byte	0x00, 0xf5, 0x21, 0x00


	//----- nvinfo : EIATTR_KPARAM_INFO
	.align		4
.L_81:
        /*0028*/ 	.byte	0x04, 0x17
        /*002a*/ 	.short	(.L_83 - .L_82)
.L_82:
        /*002c*/ 	.word	0x00000000
        /*0030*/ 	.short	0x0002
        /*0032*/ 	.short	0x0010
        /*0034*/ 	.byte	0x00, 0xf5, 0x21, 0x00


	//----- nvinfo : EIATTR_KPARAM_INFO
	.align		4
.L_83:
        /*0038*/ 	.byte	0x04, 0x17
        /*003a*/ 	.short	(.L_85 - .L_84)
.L_84:
        /*003c*/ 	.word	0x00000000
        /*0040*/ 	.short	0x0001
        /*0042*/ 	.short	0x0008
        /*0044*/ 	.byte	0x00, 0xf5, 0x21, 0x00


	//----- nvinfo : EIATTR_KPARAM_INFO
	.align		4
.L_85:
        /*0048*/ 	.byte	0x04, 0x17
        /*004a*/ 	.short	(.L_87 - .L_86)
.L_86:
        /*004c*/ 	.word	0x00000000
        /*0050*/ 	.short	0x0000
        /*0052*/ 	.short	0x0000
        /*0054*/ 	.byte	0x00, 0xf5, 0x21, 0x00


	//----- nvinfo : EIATTR_SPARSE_MMA_MASK
	.align		4
.L_87:
        /*0058*/ 	.byte	0x03, 0x50
        /*005a*/ 	.short	0x0000


	//----- nvinfo : EIATTR_MAXREG_COUNT
	.align		4
        /*005c*/ 	.byte	0x03, 0x1b
        /*005e*/ 	.short	0x00ff


	//----- nvinfo : EIATTR_NUM_BARRIERS
	.align		4
        /*0060*/ 	.byte	0x02, 0x4c
        /*0062*/ 	.byte	0x01
	.zero		1


	//----- nvinfo : EIATTR_MERCURY_ISA_VERSION
	.align		4
        /*0064*/ 	.byte	0x03, 0x5f
        /*0066*/ 	.short	0x0101


	//----- nvinfo : EIATTR_VRC_CTA_INIT_COUNT
	.align		4
        /*0068*/ 	.byte	0x02, 0x4a
	.zero		1
	.zero		1


	//----- nvinfo : EIATTR_EXIT_INSTR_OFFSETS
	.align		4
        /*006c*/ 	.byte	0x04, 0x1c
        /*006e*/ 	.short	(.L_89 - .L_88)


	//   ....[0]....
.L_88:
        /*0070*/ 	.word	0x00000380


	//   ....[1]....
        /*0074*/ 	.word	0x00000430


	//----- nvinfo : EIATTR_CRS_STACK_SIZE
	.align		4
.L_89:
        /*0078*/ 	.byte	0x04, 0x1e
        /*007a*/ 	.short	(.L_91 - .L_90)
.L_90:
        /*007c*/ 	.word	0x00000000


	//----- nvinfo : EIATTR_CBANK_PARAM_SIZE
	.align		4
.L_91:
        /*0080*/ 	.byte	0x03, 0x19
        /*0082*/ 	.short	0x0024


	//----- nvinfo : EIATTR_PARAM_CBANK
	.align		4
        /*0084*/ 	.byte	0x04, 0x0a
        /*0086*/ 	.short	(.L_93 - .L_92)
	.align		4
.L_92:
        /*0088*/ 	.word	index@(.nv.constant0.compute_temp_differential_kernel)
        /*008c*/ 	.short	0x0380
        /*008e*/ 	.short	0x0024


	//----- nvinfo : EIATTR_SW_WAR
	.align		4
.L_93:
        /*0090*/ 	.byte	0x04, 0x36
        /*0092*/ 	.short	(.L_95 - .L_94)
.L_94:
        /*0094*/ 	.word	0x00000008
.L_95:


//--------------------- .nv.info.compute_dli_kernel --------------------------
	.section	.nv.info.compute_dli_kernel,"",@"SHT_CUDA_INFO"
	.sectionflags	@""
	.align	4


	//----- nvinfo : EIATTR_CUDA_API_VERSION
	.align		4
        /*0000*/ 	.byte	0x04, 0x37
        /*0002*/ 	.short	(.L_97 - .L_96)
.L_96:
        /*0004*/ 	.word	0x00000082


	//----- nvinfo : EIATTR_KPARAM_INFO
	.align		4
.L_97:
        /*0008*/ 	.byte	0x04, 0x17
        /*000a*/ 	.short	(.L_99 - .L_98)
.L_98:
        /*000c*/ 	.word	0x00000000
        /*0010*/ 	.short	0x0003
        /*0012*/ 	.short	0x0018
        /*0014*/ 	.byte	0x00, 0xf0, 0x11, 0x00


	//----- nvinfo : EIATTR_KPARAM_INFO
	.align		4
.L_99:
        /*0018*/ 	.byte	0x04, 0x17
        /*001a*/ 	.short	(.L_101 - .L_100)
.L_100:
        /*001c*/ 	.word	0x00000000
        /*0020*/ 	.short	0x0002
        /*0022*/ 	.short	0x0010
        /*0024*/ 	.byte	0x00, 0xf5, 0x21, 0x00


	//----- nvinfo : EIATTR_KPARAM_INFO
	.align		4
.L_101:
        /*0028*/ 	.byte	0x04, 0x17
        /*002a*/ 	.short	(.L_103 - .L_102)
.L_102:
        /*002c*/ 	.word	0x00000000
        /*0030*/ 	.short	0x0001
        /*0032*/ 	.short	0x0008
        /*0034*/ 	.byte	0x00, 0xf5, 0x21, 0x00


	//----- nvinfo : EIATTR_KPARAM_INFO
	.align		4
.L_103:
        /*0038*/ 	.byte	0x04, 0x17
        /*003a*/ 	.short	(.L_105 - .L_104)
.L_104:
        /*003c*/ 	.word	0x00000000
        /*0040*/ 	.short	0x0000
        /*0042*/ 	.short	0x0000
        /*0044*/ 	.byte	0x00, 0xf5, 0x21, 0x00


	//----- nvinfo : EIATTR_SPARSE_MMA_MASK
	.align		4
.L_105:
        /*0048*/ 	.byte	0x03, 0x50
        /*004a*/ 	.short	0x0000


	//----- nvinfo : EIATTR_MAXREG_COUNT
	.align		4
        /*004c*/ 	.byte	0x03, 0x1b
        /*004e*/ 	.short	0x00ff


	//----- nvinfo : EIATTR_NUM_BARRIERS
	.align		4
        /*0050*/ 	.byte	0x02, 0x4c
        /*0052*/ 	.byte	0x01
	.zero		1


	//----- nvinfo : EIATTR_MERCURY_ISA_VERSION
	.align		4
        /*0054*/ 	.byte	0x03, 0x5f
        /*0056*/ 	.short	0x0101


	//----- nvinfo : EIATTR_VRC_CTA_INIT_COUNT
	.align		4
        /*0058*/ 	.byte	0x02, 0x4a
	.zero		1
	.zero		1


	//----- nvinfo : EIATTR_EXIT_INSTR_OFFSETS
	.align		4
        /*005c*/ 	.byte	0x04, 0x1c
        /*005e*/ 	.short	(.L_107 - .L_106)


	//   ....[0]....
.L_106:
        /*0060*/ 	.word	0x000003a0


	//   ....[1]....
        /*0064*/ 	.word	0x00000410


	//----- nvinfo : EIATTR_CRS_STACK_SIZE
	.align		4
.L_107:
        /*0068*/ 	.byte	0x04, 0x1e
        /*006a*/ 	.short	(.L_109 - .L_108)
.L_108:
        /*006c*/ 	.word	0x00000000


	//----- nvinfo : EIATTR_CBANK_PARAM_SIZE
	.align		4
.L_109:
        /*0070*/ 	.byte	0x03, 0x19
        /*0072*/ 	.short	0x001c


	//----- nvinfo : EIATTR_PARAM_CBANK
	.align		4
        /*0074*/ 	.byte	0x04, 0x0a
        /*0076*/ 	.short	(.L_111 - .L_110)
	.align		4
.L_110:
        /*0078*/ 	.word	index@(.nv.constant0.compute_dli_kernel)
        /*007c*/ 	.short	0x0380
        /*007e*/ 	.short	0x001c


	//----- nvinfo : EIATTR_SW_WAR
	.align		4
.L_111:
        /*0080*/ 	.byte	0x04, 0x36
        /*0082*/ 	.short	(.L_113 - .L_112)
.L_112:
        /*0084*/ 	.word	0x00000008
.L_113:


//--------------------- .nv.info.compute_gdd_kernel --------------------------
	.section	.nv.info.compute_gdd_kernel,"",@"SHT_CUDA_INFO"
	.sectionflags	@""
	.align	4


	//----- nvinfo : EIATTR_CUDA_API_VERSION
	.align		4
        /*0000*/ 	.byte	0x04, 0x37
        /*0002*/ 	.short	(.L_115 - .L_114)
.L_114:
        /*0004*/ 	.word	0x00000082


	//----- nvinfo : EIATTR_KPARAM_INFO
	.align		4
.L_115:
        /*0008*/ 	.byte	0x04, 0x17
        /*000a*/ 	.short	(.L_117 - .L_116)
.L_116:
        /*000c*/ 	.word	0x00000000
        /*0010*/ 	.short	0x0003
        /*0012*/ 	.short	0x0014
        /*0014*/ 	.byte	0x00, 0xf0, 0x11, 0x00


	//----- nvinfo : EIATTR_KPARAM_INFO
	.align		4
.L_117:
        /*0018*/ 	.byte	0x04, 0x17
        /*001a*/ 	.short	(.L_119 - .L_118)
.L_118:
        /*001c*/ 	.word	0x00000000
        /*0020*/ 	.short	0x0002
        /*0022*/ 	.short	0x0010
        /*0024*/ 	.byte	0x00, 0xf0, 0x11, 0x00


	//----- nvinfo : EIATTR_KPARAM_INFO
	.align		4
.L_119:
        /*0028*/ 	.byte	0x04, 0x17
        /*002a*/ 	.short	(.L_121 - .L_120)
.L_120:
        /*002c*/ 	.word	0x00000000
        /*0030*/ 	.short	0x0001
        /*0032*/ 	.short	0x0008
        /*0034*/ 	.byte	0x00, 0xf5, 0x21, 0x00


	//----- nvinfo : EIATTR_KPARAM_INFO
	.align		4
.L_121:
        /*0038*/ 	.byte	0x04, 0x17
        /*003a*/ 	.short	(.L_123 - .L_122)
.L_122:
        /*003c*/ 	.word	0x00000000
        /*0040*/ 	.short	0x0000
        /*0042*/ 	.short	0x0000
        /*0044*/ 	.byte	0x00, 0xf5, 0x21, 0x00


	//----- nvinfo : EIATTR_SPARSE_MMA_MASK
	.align		4
.L_123:
        /*0048*/ 	.byte	0x03, 0x50
        /*004a*/ 	.short	0x0000


	//----- nvinfo : EIATTR_MAXREG_COUNT
	.align		4
        /*004c*/ 	.byte	0x03, 0x1b
        /*004e*/ 	.short	0x00ff


	//----- nvinfo : EIATTR_NUM_BARRIERS
	.align		4
        /*0050*/ 	.byte	0x02, 0x4c
        /*0052*/ 	.byte	0x01
	.zero		1


	//----- nvinfo : EIATTR_MERCURY_ISA_VERSION
	.align		4
        /*0054*/ 	.byte	0x03, 0x5f
        /*0056*/ 	.short	0x0101


	//----- nvinfo : EIATTR_VRC_CTA_INIT_COUNT
	.align		4
        /*0058*/ 	.byte	0x02, 0x4a
	.zero		1
	.zero		1


	//----- nvinfo : EIATTR_EXIT_INSTR_OFFSETS
	.align		4
        /*005c*/ 	.byte	0x04, 0x1c
        /*005e*/ 	.short	(.L_125 - .L_124)


	//   ....[0]....
.L_124:
        /*0060*/ 	.word	0x00000270


	//   ....[1]....
        /*0064*/ 	.word	0x000002e0


	//----- nvinfo : EIATTR_CRS_STACK_SIZE
	.align		4
.L_125:
        /*0068*/ 	.byte	0x04, 0x1e
        /*006a*/ 	.short	(.L_127 - .L_126)
.L_126:
        /*006c*/ 	.word	0x00000000


	//----- nvinfo : EIATTR_CBANK_PARAM_SIZE
	.align		4
.L_127:
        /*0070*/ 	.byte	0x03, 0x19
        /*0072*/ 	.short	0x0018


	//----- nvinfo : EIATTR_PARAM_CBANK
	.align		4
        /*0074*/ 	.byte	0x04, 0x0a
        /*0076*/ 	.short	(.L_129 - .L_128)
	.align		4
.L_128:
        /*0078*/ 	.word	index@(.nv.constant0.compute_gdd_kernel)
        /*007c*/ 	.short	0x0380
        /*007e*/ 	.short	0x0018


	//----- nvinfo : EIATTR_SW_WAR
	.align		4
.L_129:
        /*0080*/ 	.byte	0x04, 0x36
        /*0082*/ 	.short	(.L_131 - .L_130)
.L_130:
        /*0084*/ 	.word	0x00000008
.L_131:


//--------------------- .nv.callgraph             --------------------------
	.section	.nv.callgraph,"",@"SHT_CUDA_CALLGRAPH"
	.align	4
	.sectionentsize	8
	.align		4
        /*0000*/ 	.word	0x00000000
	.align		4
        /*0004*/ 	.word	0xffffffff
	.align		4
        /*0008*/ 	.word	0x00000000
	.align		4
        /*000c*/ 	.word	0xfffffffe
	.align		4
        /*0010*/ 	.word	0x00000000
	.align		4
        /*0014*/ 	.word	0xfffffffd
	.align		4
        /*0018*/ 	.word	0x00000000
	.align		4
        /*001c*/ 	.word	0xfffffffc


//--------------------- .text.compute_solar_efficiency_kernel --------------------------
	.section	.text.compute_solar_efficiency_kernel,"ax",@progbits
	.align	128
        .global         compute_solar_efficiency_kernel
        .type           compute_solar_efficiency_kernel,@function
        .size           compute_solar_efficiency_kernel,(.L_x_58 - compute_solar_efficiency_kernel)
        .other          compute_solar_efficiency_kernel,@"STO_CUDA_ENTRY STV_DEFAULT"
compute_solar_efficiency_kernel:
.text.compute_solar_efficiency_kernel:
[----:B------:R-:W-:Y:S01]  /*0000*/  LDC R1, c[0x0][0x37c] ;  /* 0x0000df00ff017b82 */ /* 0x000fe20000000800 */
[----:B------:R-:W0:Y:S07]  /*0010*/  S2R R5, SR_TID.X ;  /* 0x0000000000057919 */ /* 0x000e2e0000002100 */
[----:B------:R-:W0:Y:S01]  /*0020*/  S2UR UR4, SR_CTAID.X ;  /* 0x00000000000479c3 */ /* 0x000e220000002500 */
[----:B------:R-:W1:Y:S01]  /*0030*/  LDCU UR5, c[0x0][0x398] ;  /* 0x00007300ff0577ac */ /* 0x000e620008000800 */
[----:B------:R-:W-:Y:S01]  /*0040*/  BSSY.RECONVERGENT B0, `(.L_x_0) ;  /* 0x0000023000007945 */ /* 0x000fe20003800200 */
[----:B------:R-:W-:Y:S01]  /*0050*/  IMAD.MOV.U32 R4, RZ, RZ, RZ ;  /* 0x000000ffff047224 */ /* 0x000fe200078e00ff */
[----:B------:R-:W2:Y:S01]  /*0060*/  LDCU.64 UR6, c[0x0][0x358] ;  /* 0x00006b00ff0677ac */ /* 0x000ea20008000a00 */
[----:B------:R-:W-:-:S03]  /*0070*/  IMAD.MOV.U32 R8, RZ, RZ, RZ ;  /* 0x000000ffff087224 */ /* 0x000fc600078e00ff */
[----:B------:R-:W0:Y:S02]  /*0080*/  LDC R2, c[0x0][0x360] ;  /* 0x0000d800ff027b82 */ /* 0x000e240000000800 */
[----:B0-----:R-:W-:-:S05]  /*0090*/  IMAD R3, R2, UR4, R5 ;  /* 0x0000000402037c24 */ /* 0x001fca000f8e0205 */
[----:B-1----:R-:W-:-:S13]  /*00a0*/  ISETP.GE.AND P0, PT, R3, UR5, PT ;  /* 0x0000000503007c0c */ /* 0x002fda000bf06270 */
[----:B--2---:R-:W-:Y:S05]  /*00b0*/  @P0 BRA `(.L_x_1) ;  /* 0x00000000006c0947 */ /* 0x004fea0003800000 */
[----:B------:R-:W0:Y:S02]  /*00c0*/  LDC.64 R6, c[0x0][0x380] ;  /* 0x0000e000ff067b82 */ /* 0x000e240000000a00 */
[----:B0-----:R-:W-:-:S05]  /*00d0*/  IMAD.WIDE R6, R3, 0x4, R6 ;  /* 0x0000000403067825 */ /* 0x001fca00078e0206 */
[----:B------:R-:W2:Y:S02]  /*00e0*/  LDG.E R9, desc[UR6][R6.64] ;  /* 0x0000000606097981 */ /* 0x000ea4000c1e1900 */
[----:B--2---:R-:W-:-:S13]  /*00f0*/  FSETP.NAN.AND P0, PT, |R9|, |R9|, PT ;  /* 0x400000090900720b */ /* 0x004fda0003f08200 */
[----:B------:R-:W-:Y:S05]  /*0100*/  @P0 BRA `(.L_x_1) ;  /* 0x0000000000580947 */ /* 0x000fea0003800000 */
[----:B------:R-:W0:Y:S02]  /*0110*/  LDC.64 R6, c[0x0][0x388] ;  /* 0x0000e200ff067b82 */ /* 0x000e240000000a00 */
[----:B0-----:R-:W-:-:S05]  /*0120*/  IMAD.WIDE R6, R3, 0x4, R6 ;  /* 0x0000000403067825 */ /* 0x001fca00078e0206 */
[----:B------:R-:W2:Y:S01]  /*0130*/  LDG.E R0, desc[UR6][R6.64] ;  /* 0x0000000606007981 */ /* 0x000ea2000c1e1900 */
[----:B------:R-:W-:-:S04]  /*0140*/  FSETP.GT.AND P0, PT, R9, 10, PT ;  /* 0x412000000900780b */ /* 0x000fc80003f04000 */
[----:B--2---:R-:W-:-:S13]  /*0150*/  FSETP.NAN.OR P0, PT, |R0|, |R0|, !P0 ;  /* 0x400000000000720b */ /* 0x004fda0004708600 */
[----:B------:R-:W-:Y:S05]  /*0160*/  @P0 BRA `(.L_x_1) ;  /* 0x0000000000400947 */ /* 0x000fea0003800000 */
[----:B------:R-:W-:Y:S01]  /*0170*/  FMUL R9, R9, 0.44999998807907104492 ;  /* 0x3ee6666609097820 */ /* 0x000fe20000400000 */
[----:B------:R-:W-:Y:S03]  /*0180*/  BSSY.RECONVERGENT B1, `(.L_x_2) ;  /* 0x000000d000017945 */ /* 0x000fe60003800200 */
[----:B------:R-:W-:-:S04]  /*0190*/  FMUL R3, R9, 4.5999999046325683594 ;  /* 0x4093333309037820 */ /* 0x000fc80000400000 */
[----:B------:R-:W0:Y:S08]  /*01a0*/  MUFU.RCP R4, R3 ;  /* 0x0000000300047308 */ /* 0x000e300000001000 */
[----:B------:R-:W1:Y:S01]  /*01b0*/  FCHK P0, R0, R3 ;  /* 0x0000000300007302 */ /* 0x000e620000000000 */
[----:B0-----:R-:W-:-:S04]  /*01c0*/  FFMA R7, -R3, R4, 1 ;  /* 0x3f80000003077423 */ /* 0x001fc80000000104 */
[----:B------:R-:W-:-:S04]  /*01d0*/  FFMA R7, R4, R7, R4 ;  /* 0x0000000704077223 */ /* 0x000fc80000000004 */
[----:B------:R-:W-:-:S04]  /*01e0*/  FFMA R4, R0, R7, RZ ;  /* 0x0000000700047223 */ /* 0x000fc800000000ff */
[----:B------:R-:W-:-:S04]  /*01f0*/  FFMA R6, -R3, R4, R0 ;  /* 0x0000000403067223 */ /* 0x000fc80000000100 */
[----:B------:R-:W-:Y:S01]  /*0200*/  FFMA R4, R7, R6, R4 ;  /* 0x0000000607047223 */ /* 0x000fe20000000004 */
[----:B-1----:R-:W-:Y:S06]  /*0210*/  @!P0 BRA `(.L_x_3) ;  /* 0x00000000000c8947 */ /* 0x002fec0003800000 */
[----:B------:R-:W-:-:S07]  /*0220*/  MOV R4, 0x240 ;  /* 0x0000024000047802 */ /* 0x000fce0000000f00 */
[----:B------:R-:W-:Y:S05]  /*0230*/  CALL.REL.NOINC `($__internal_0_$__cuda_sm3x_div_rn_noftz_f32_slowpath) ;  /* 0x0000000000d07944 */ /* 0x000fea0003c00000 */
[----:B------:R-:W-:-:S07]  /*0240*/  IMAD.MOV.U32 R4, RZ, RZ, R0 ;  /* 0x000000ffff047224 */ /* 0x000fce00078e0000 */
.L_x_3:
[----:B------:R-:W-:Y:S05]  /*0250*/  BSYNC.RECONVERGENT B1 ;  /* 0x0000000000017941 */ /* 0x000fea0003800200 */
.L_x_2:
[----:B------:R-:W-:-:S07]  /*0260*/  IMAD.MOV.U32 R8, RZ, RZ, 0x3f800000 ;  /* 0x3f800000ff087424 */ /* 0x000fce00078e00ff */
.L_x_1:
[----:B------:R-:W-:Y:S05]  /*0270*/  BSYNC.RECONVERGENT B0 ;  /* 0x0000000000007941 */ /* 0x000fea0003800200 */
.L_x_0:
[----:B------:R-:W0:Y:S01]  /*0280*/  S2UR UR5, SR_CgaCtaId ;  /* 0x00000000000579c3 */ /* 0x000e220000008800 */
[----:B------:R-:W-:Y:S01]  /*0290*/  UMOV UR4, 0x400 ;  /* 0x0000040000047882 */ /* 0x000fe20000000000 */
[----:B------:R-:W-:Y:S01]  /*02a0*/  ISETP.GE.U32.AND P0, PT, R2, 0x2, PT ;  /* 0x000000020200780c */ /* 0x000fe20003f06070 */
[----:B------:R-:W-:Y:S01]  /*02b0*/  IMAD.MOV.U32 R10, RZ, RZ, R2 ;  /* 0x000000ffff0a7224 */ /* 0x000fe200078e0002 */
[----:B0-----:R-:W-:-:S06]  /*02c0*/  ULEA UR4, UR5, UR4, 0x18 ;  /* 0x0000000405047291 */ /* 0x001fcc000f8ec0ff */
[----:B------:R-:W-:-:S05]  /*02d0*/  LEA R3, R5, UR4, 0x2 ;  /* 0x0000000405037c11 */ /* 0x000fca000f8e10ff */
[----:B------:R-:W-:Y:S01]  /*02e0*/  IMAD R11, R2, 0x4, R3 ;  /* 0x00000004020b7824 */ /* 0x000fe200078e0203 */
[----:B------:R0:W-:Y:S04]  /*02f0*/  STS [R3], R4 ;  /* 0x0000000403007388 */ /* 0x0001e80000000800 */
[----:B------:R0:W-:Y:S01]  /*0300*/  STS [R11], R8 ;  /* 0x000000080b007388 */ /* 0x0001e20000000800 */
[----:B------:R-:W-:Y:S06]  /*0310*/  BAR.SYNC.DEFER_BLOCKING 0x0 ;  /* 0x0000000000007b1d */ /* 0x000fec0000010000 */
[----:B------:R-:W-:Y:S05]  /*0320*/  @!P0 BRA `(.L_x_4) ;  /* 0x0000000000508947 */ /* 0x000fea0003800000 */
[----:B------:R-:W-:-:S07]  /*0330*/  IMAD.MOV.U32 R9, RZ, RZ, R2 ;  /* 0x000000ffff097224 */ /* 0x000fce00078e0002 */
.L_x_7:
[----:B0-----:R-:W-:Y:S01]  /*0340*/  SHF.R.U32.HI R8, RZ, 0x1, R2 ;  /* 0x00000001ff087819 */ /* 0x001fe20000011602 */
[----:B------:R-:W-:Y:S03]  /*0350*/  BSSY.RECONVERGENT B0, `(.L_x_5) ;  /* 0x000000d000007945 */ /* 0x000fe60003800200 */
[----:B------:R-:W-:-:S13]  /*0360*/  ISETP.GE.U32.AND P0, PT, R5, R8, PT ;  /* 0x000000080500720c */ /* 0x000fda0003f06070 */
[----:B------:R-:W-:Y:S05]  /*0370*/  @P0 BRA `(.L_x_6) ;  /* 0x0000000000280947 */ /* 0x000fea0003800000 */
[----:B------:R-:W-:Y:S01]  /*0380*/  IMAD R0, R8, 0x4, R3 ;  /* 0x0000000408007824 */ /* 0x000fe200078e0203 */
[----:B------:R-:W-:Y:S03]  /*0390*/  LDS R7, [R3] ;  /* 0x0000000003077984 */ /* 0x000fe60000000800 */
[----:B------:R-:W-:Y:S01]  /*03a0*/  IMAD R6, R9, 0x4, R0 ;  /* 0x0000000409067824 */ /* 0x000fe200078e0200 */
[----:B------:R-:W0:Y:S02]  /*03b0*/  LDS R4, [R0] ;  /* 0x0000000000047984 */ /* 0x000e240000000800 */
[----:B0-----:R-:W-:-:S05]  /*03c0*/  FADD R4, R4, R7 ;  /* 0x0000000704047221 */ /* 0x001fca0000000000 */
[----:B------:R-:W-:Y:S04]  /*03d0*/  STS [R3], R4 ;  /* 0x0000000403007388 */ /* 0x000fe80000000800 */
[----:B------:R-:W-:Y:S04]  /*03e0*/  LDS R6, [R6] ;  /* 0x0000000006067984 */ /* 0x000fe80000000800 */
[----:B------:R-:W0:Y:S02]  /*03f0*/  LDS R7, [R11] ;  /* 0x000000000b077984 */ /* 0x000e240000000800 */
[----:B0-----:R-:W-:-:S05]  /*0400*/  FADD R7, R6, R7 ;  /* 0x0000000706077221 */ /* 0x001fca0000000000 */
[----:B------:R0:W-:Y:S02]  /*0410*/  STS [R11], R7 ;  /* 0x000000070b007388 */ /* 0x0001e40000000800 */
.L_x_6:
[----:B------:R-:W-:Y:S05]  /*0420*/  BSYNC.RECONVERGENT B0 ;  /* 0x0000000000007941 */ /* 0x000fea0003800200 */
.L_x_5:
[----:B------:R-:W-:Y:S01]  /*0430*/  BAR.SYNC.DEFER_BLOCKING 0x0 ;  /* 0x0000000000007b1d */ /* 0x000fe20000010000 */
[----:B------:R-:W-:Y:S01]  /*0440*/  ISETP.GT.U32.AND P0, PT, R2, 0x3, PT ;  /* 0x000000030200780c */ /* 0x000fe20003f04070 */
[----:B------:R-:W-:-:S12]  /*0450*/  IMAD.MOV.U32 R2, RZ, RZ, R8 ;  /* 0x000000ffff027224 */ /* 0x000fd800078e0008 */
[----:B------:R-:W-:Y:S05]  /*0460*/  @P0 BRA `(.L_x_7) ;  /* 0xfffffffc00b40947 */ /* 0x000fea000383ffff */
.L_x_4:
[----:B------:R-:W-:-:S13]  /*0470*/  ISETP.NE.AND P0, PT, R5, RZ, PT ;  /* 0x000000ff0500720c */ /* 0x000fda0003f05270 */
[----:B------:R-:W-:Y:S05]  /*0480*/  @P0 EXIT ;  /* 0x000000000000094d */ /* 0x000fea0003800000 */
[----:B0-----:R-:W0:Y:S01]  /*0490*/  S2R R3, SR_CgaCtaId ;  /* 0x0000000000037919 */ /* 0x001e220000008800 */
[----:B------:R-:W-:Y:S01]  /*04a0*/  MOV R0, 0x400 ;  /* 0x0000040000007802 */ /* 0x000fe20000000f00 */
[----:B------:R-:W1:Y:S02]  /*04b0*/  LDCU.64 UR4, c[0x0][0x390] ;  /* 0x00007200ff0477ac */ /* 0x000e640008000a00 */
[----:B-1----:R-:W-:-:S04]  /*04c0*/  UIADD3 UR4, UP0, UPT, UR4, 0x4, URZ ;  /* 0x0000000404047890 */ /* 0x002fc8000ff1e0ff */
[----:B------:R-:W-:Y:S02]  /*04d0*/  UIADD3.X UR5, UPT, UPT, URZ, UR5, URZ, UP0, !UPT ;  /* 0x00000005ff057290 */ /* 0x000fe400087fe4ff */
[----:B------:R-:W-:-:S04]  /*04e0*/  IMAD.U32 R4, RZ, RZ, UR4 ;  /* 0x00000004ff047e24 */ /* 0x000fc8000f8e00ff */
[----:B------:R-:W-:Y:S01]  /*04f0*/  IMAD.U32 R5, RZ, RZ, UR5 ;  /* 0x00000005ff057e24 */ /* 0x000fe2000f8e00ff */
[----:B0-----:R-:W-:Y:S02]  /*0500*/  LEA R7, R3, R0, 0x18 ;  /* 0x0000000003077211 */ /* 0x001fe400078ec0ff */
[----:B------:R-:W0:Y:S03]  /*0510*/  LDC.64 R2, c[0x0][0x390] ;  /* 0x0000e400ff027b82 */ /* 0x000e260000000a00 */
[----:B------:R-:W-:Y:S02]  /*0520*/  IMAD R0, R10, 0x4, R7 ;  /* 0x000000040a007824 */ /* 0x000fe400078e0207 */
[----:B------:R-:W0:Y:S04]  /*0530*/  LDS R7, [R7] ;  /* 0x0000000007077984 */ /* 0x000e280000000800 */
[----:B------:R-:W1:Y:S04]  /*0540*/  LDS R9, [R0] ;  /* 0x0000000000097984 */ /* 0x000e680000000800 */
[----:B0-----:R-:W-:Y:S04]  /*0550*/  REDG.E.ADD.F32.FTZ.RN.STRONG.GPU desc[UR6][R2.64], R7 ;  /* 0x00000007020079a6 */ /* 0x001fe8000c12f306 */
[----:B-1----:R-:W-:Y:S01]  /*0560*/  REDG.E.ADD.F32.FTZ.RN.STRONG.GPU desc[UR6][R4.64], R9 ;  /* 0x00000009040079a6 */ /* 0x002fe2000c12f306 */
[----:B------:R-:W-:Y:S05]  /*0570*/  EXIT ;  /* 0x000000000000794d */ /* 0x000fea0003800000 */
        .weak           $__internal_0_$__cuda_sm3x_div_rn_noftz_f32_slowpath
        .type           $__internal_0_$__cuda_sm3x_div_rn_noftz_f32_slowpath,@function
        .size           $__internal_0_$__cuda_sm3x_div_rn_noftz_f32_slowpath,(.L_x_58 - $__internal_0_$__cuda_sm3x_div_rn_noftz_f32_slowpath)
$__internal_0_$__cuda_sm3x_div_rn_noftz_f32_slowpath:
[--C-:B------:R-:W-:Y:S01]  /*0580*/  SHF.R.U32.HI R7, RZ, 0x17, R3.reuse ;  /* 0x00000017ff077819 */ /* 0x100fe20000011603 */
[----:B------:R-:W-:Y:S01]  /*0590*/  BSSY.RECONVERGENT B2, `(.L_x_8) ;  /* 0x0000064000027945 */ /* 0x000fe20003800200 */
[--C-:B------:R-:W-:Y:S01]  /*05a0*/  SHF.R.U32.HI R6, RZ, 0x17, R0.reuse ;  /* 0x00000017ff067819 */ /* 0x100fe20000011600 */
[----:B------:R-:W-:Y:S01]  /*05b0*/  IMAD.MOV.U32 R8, RZ, RZ, R0 ;  /* 0x000000ffff087224 */ /* 0x000fe200078e0000 */
[----:B------:R-:W-:Y:S01]  /*05c0*/  LOP3.LUT R7, R7, 0xff, RZ, 0xc0, !PT ;  /* 0x000000ff07077812 */ /* 0x000fe200078ec0ff */
[----:B------:R-:W-:Y:S01]  /*05d0*/  IMAD.MOV.U32 R9, RZ, RZ, R3 ;  /* 0x000000ffff097224 */ /* 0x000fe200078e0003 */
[----:B------:R-:W-:-:S03]  /*05e0*/  LOP3.LUT R6, R6, 0xff, RZ, 0xc0, !PT ;  /* 0x000000ff06067812 */ /* 0x000fc600078ec0ff */
[----:B------:R-:W-:Y:S02]  /*05f0*/  VIADD R12, R7, 0xffffffff ;  /* 0xffffffff070c7836 */ /* 0x000fe40000000000 */
[----:B------:R-:W-:-:S03]  /*0600*/  VIADD R11, R6, 0xffffffff ;  /* 0xffffffff060b7836 */ /* 0x000fc60000000000 */
[----:B------:R-:W-:-:S04]  /*0610*/  ISETP.GT.U32.AND P0, PT, R12, 0xfd, PT ;  /* 0x000000fd0c00780c */ /* 0x000fc80003f04070 */
[----:B------:R-:W-:-:S13]  /*0620*/  ISETP.GT.U32.OR P0, PT, R11, 0xfd, P0 ;  /* 0x000000fd0b00780c */ /* 0x000fda0000704470 */
[----:B------:R-:W-:Y:S01]  /*0630*/  @!P0 IMAD.MOV.U32 R10, RZ, RZ, RZ ;  /* 0x000000ffff0a8224 */ /* 0x000fe200078e00ff */
[----:B------:R-:W-:Y:S06]  /*0640*/  @!P0 BRA `(.L_x_9) ;  /* 0x00000000005c8947 */ /* 0x000fec0003800000 */
[----:B------:R-:W-:Y:S02]  /*0650*/  FSETP.GTU.FTZ.AND P0, PT, |R0|, +INF , PT ;  /* 0x7f8000000000780b */ /* 0x000fe40003f1c200 */
[----:B------:R-:W-:-:S04]  /*0660*/  FSETP.GTU.FTZ.AND P1, PT, |R3|, +INF , PT ;  /* 0x7f8000000300780b */ /* 0x000fc80003f3c200 */
[----:B------:R-:W-:-:S13]  /*0670*/  PLOP3.LUT P0, PT, P0, P1, PT, 0xf8, 0x8f ;  /* 0x00000000008f781c */ /* 0x000fda0000703f70 */
[----:B------:R-:W-:Y:S05]  /*0680*/  @P0 BRA `(.L_x_10) ;  /* 0x00000004004c0947 */ /* 0x000fea0003800000 */
[----:B------:R-:W-:-:S13]  /*0690*/  LOP3.LUT P0, RZ, R9, 0x7fffffff, R8, 0xc8, !PT ;  /* 0x7fffffff09ff7812 */ /* 0x000fda000780c808 */
[----:B------:R-:W-:Y:S05]  /*06a0*/  @!P0 BRA `(.L_x_11) ;  /* 0x00000004003c8947 */ /* 0x000fea0003800000 */
[C---:B------:R-:W-:Y:S02]  /*06b0*/  FSETP.NEU.FTZ.AND P2, PT, |R0|.reuse, +INF , PT ;  /* 0x7f8000000000780b */ /* 0x040fe40003f5d200 */
[----:B------:R-:W-:Y:S02]  /*06c0*/  FSETP.NEU.FTZ.AND P1, PT, |R3|, +INF , PT ;  /* 0x7f8000000300780b */ /* 0x000fe40003f3d200 */
[----:B------:R-:W-:-:S11]  /*06d0*/  FSETP.NEU.FTZ.AND P0, PT, |R0|, +INF , PT ;  /* 0x7f8000000000780b */ /* 0x000fd60003f1d200 */
[----:B------:R-:W-:Y:S05]  /*06e0*/  @!P1 BRA !P2, `(.L_x_11) ;  /* 0x00000004002c9947 */ /* 0x000fea0005000000 */
[----:B------:R-:W-:-:S04]  /*06f0*/  LOP3.LUT P2, RZ, R8, 0x7fffffff, RZ, 0xc0, !PT ;  /* 0x7fffffff08ff7812 */ /* 0x000fc8000784c0ff */
[----:B------:R-:W-:-:S13]  /*0700*/  PLOP3.LUT P1, PT, P1, P2, PT, 0x2f, 0xf2 ;  /* 0x0000000000f2781c */ /* 0x000fda0000f24577 */
[----:B------:R-:W-:Y:S05]  /*0710*/  @P1 BRA `(.L_x_12) ;  /* 0x0000000400181947 */ /* 0x000fea0003800000 */
[----:B------:R-:W-:-:S04]  /*0720*/  LOP3.LUT P1, RZ, R9, 0x7fffffff, RZ, 0xc0, !PT ;  /* 0x7fffffff09ff7812 */ /* 0x000fc8000782c0ff */
[----:B------:R-:W-:-:S13]  /*0730*/  PLOP3.LUT P0, PT, P0, P1, PT, 0x2f, 0xf2 ;  /* 0x0000000000f2781c */ /* 0x000fda0000702577 */
[----:B------:R-:W-:Y:S05]  /*0740*/  @P0 BRA `(.L_x_13) ;  /* 0x0000000400000947 */ /* 0x000fea0003800000 */
[----:B------:R-:W-:Y:S02]  /*0750*/  ISETP.GE.AND P0, PT, R11, RZ, PT ;  /* 0x000000ff0b00720c */ /* 0x000fe40003f06270 */
[----:B------:R-:W-:-:S11]  /*0760*/  ISETP.GE.AND P1, PT, R12, RZ, PT ;  /* 0x000000ff0c00720c */ /* 0x000fd60003f26270 */
[----:B------:R-:W-:Y:S02]  /*0770*/  @P0 IMAD.MOV.U32 R10, RZ, RZ, RZ ;  /* 0x000000ffff0a0224 */ /* 0x000fe400078e00ff */
[----:B------:R-:W-:Y:S01]  /*0780*/  @!P0 FFMA R8, R0, 1.84467440737095516160e+19, RZ ;  /* 0x5f80000000088823 */ /* 0x000fe200000000ff */
[----:B------:R-:W-:Y:S02]  /*0790*/  @!P0 IMAD.MOV.U32 R10, RZ, RZ, -0x40 ;  /* 0xffffffc0ff0a8424 */ /* 0x000fe400078e00ff */
[----:B------:R-:W-:Y:S02]  /*07a0*/  @!P1 FFMA R9, R3, 1.84467440737095516160e+19, RZ ;  /* 0x5f80000003099823 */ /* 0x000fe400000000ff */
[----:B------:R-:W-:-:S07]  /*07b0*/  @!P1 VIADD R10, R10, 0x40 ;  /* 0x000000400a0a9836 */ /* 0x000fce0000000000 */
.L_x_9:
[----:B------:R-:W-:Y:S01]  /*07c0*/  LEA R0, R7, 0xc0800000, 0x17 ;  /* 0xc080000007007811 */ /* 0x000fe200078eb8ff */
[----:B------:R-:W-:Y:S01]  /*07d0*/  VIADD R6, R6, 0xffffff81 ;  /* 0xffffff8106067836 */ /* 0x000fe20000000000 */
[----:B------:R-:W-:Y:S03]  /*07e0*/  BSSY.RECONVERGENT B3, `(.L_x_14) ;  /* 0x0000035000037945 */ /* 0x000fe60003800200 */
[----:B------:R-:W-:Y:S01]  /*07f0*/  IMAD.IADD R9, R9, 0x1, -R0 ;  /* 0x0000000109097824 */ /* 0x000fe200078e0a00 */
[C---:B------:R-:W-:Y:S01]  /*0800*/  IADD3 R7, PT, PT, R6.reuse, 0x7f, -R7 ;  /* 0x0000007f06077810 */ /* 0x040fe20007ffe807 */
[----:B------:R-:W-:Y:S02]  /*0810*/  IMAD R0, R6, -0x800000, R8 ;  /* 0xff80000006007824 */ /* 0x000fe400078e0208 */
[----:B------:R-:W0:Y:S01]  /*0820*/  MUFU.RCP R3, R9 ;  /* 0x0000000900037308 */ /* 0x000e220000001000 */
[----:B------:R-:W-:Y:S01]  /*0830*/  FADD.FTZ R11, -R9, -RZ ;  /* 0x800000ff090b7221 */ /* 0x000fe20000010100 */
[----:B------:R-:W-:-:S03]  /*0840*/  IMAD.IADD R7, R7, 0x1, R10 ;  /* 0x0000000107077824 */ /* 0x000fc600078e020a */
[----:B0-----:R-:W-:-:S04]  /*0850*/  FFMA R12, R3, R11, 1 ;  /* 0x3f800000030c7423 */ /* 0x001fc8000000000b */
[----:B------:R-:W-:-:S04]  /*0860*/  FFMA R12, R3, R12, R3 ;  /* 0x0000000c030c7223 */ /* 0x000fc80000000003 */
[----:B------:R-:W-:-:S04]  /*0870*/  FFMA R3, R0, R12, RZ ;  /* 0x0000000c00037223 */ /* 0x000fc800000000ff */
[----:B------:R-:W-:-:S04]  /*0880*/  FFMA R8, R11, R3, R0 ;  /* 0x000000030b087223 */ /* 0x000fc80000000000 */
[----:B------:R-:W-:-:S04]  /*0890*/  FFMA R13, R12, R8, R3 ;  /* 0x000000080c0d7223 */ /* 0x000fc80000000003 */
[----:B------:R-:W-:-:S04]  /*08a0*/  FFMA R8, R11, R13, R0 ;  /* 0x0000000d0b087223 */ /* 0x000fc80000000000 */
[----:B------:R-:W-:-:S05]  /*08b0*/  FFMA R0, R12, R8, R13 ;  /* 0x000000080c007223 */ /* 0x000fca000000000d */
[----:B------:R-:W-:-:S04]  /*08c0*/  SHF.R.U32.HI R3, RZ, 0x17, R0 ;  /* 0x00000017ff037819 */ /* 0x000fc80000011600 */
[----:B------:R-:W-:-:S05]  /*08d0*/  LOP3.LUT R3, R3, 0xff, RZ, 0xc0, !PT ;  /* 0x000000ff03037812 */ /* 0x000fca00078ec0ff */
[----:B------:R-:W-:-:S04]  /*08e0*/  IMAD.IADD R9, R3, 0x1, R7 ;  /* 0x0000000103097824 */ /* 0x000fc800078e0207 */
[----:B------:R-:W-:-:S05]  /*08f0*/  VIADD R3, R9, 0xffffffff ;  /* 0xffffffff09037836 */ /* 0x000fca0000000000 */
[----:B------:R-:W-:-:S13]  /*0900*/  ISETP.GE.U32.AND P0, PT, R3, 0xfe, PT ;  /* 0x000000fe0300780c */ /* 0x000fda0003f06070 */
[----:B------:R-:W-:Y:S05]  /*0910*/  @!P0 BRA `(.L_x_15) ;  /* 0x0000000000808947 */ /* 0x000fea0003800000 */
[----:B------:R-:W-:-:S13]  /*0920*/  ISETP.GT.AND P0, PT, R9, 0xfe, PT ;  /* 0x000000fe0900780c */ /* 0x000fda0003f04270 */
[----:B------:R-:W-:Y:S05]  /*0930*/  @P0 BRA `(.L_x_16) ;  /* 0x00000000006c0947 */ /* 0x000fea0003800000 */
[----:B------:R-:W-:-:S13]  /*0940*/  ISETP.GE.AND P0, PT, R9, 0x1, PT ;  /* 0x000000010900780c */ /* 0x000fda0003f06270 */
[----:B------:R-:W-:Y:S05]  /*0950*/  @P0 BRA `(.L_x_17) ;  /* 0x0000000000740947 */ /* 0x000fea0003800000 */
[----:B------:R-:W-:Y:S02]  /*0960*/  ISETP.GE.AND P0, PT, R9, -0x18, PT ;  /* 0xffffffe80900780c */ /* 0x000fe40003f06270 */
[----:B------:R-:W-:-:S11]  /*0970*/  LOP3.LUT R0, R0, 0x80000000, RZ, 0xc0, !PT ;  /* 0x8000000000007812 */ /* 0x000fd600078ec0ff */
[----:B------:R-:W-:Y:S05]  /*0980*/  @!P0 BRA `(.L_x_17) ;  /* 0x0000000000688947 */ /* 0x000fea0003800000 */
[CCC-:B------:R-:W-:Y:S01]  /*0990*/  FFMA.RZ R3, R12.reuse, R8.reuse, R13.reuse ;  /* 0x000000080c037223 */ /* 0x1c0fe2000000c00d */
[CCC-:B------:R-:W-:Y:S01]  /*09a0*/  FFMA.RM R6, R12.reuse, R8.reuse, R13.reuse ;  /* 0x000000080c067223 */ /* 0x1c0fe2000000400d */
[C---:B------:R-:W-:Y:S02]  /*09b0*/  ISETP.NE.AND P2, PT, R9.reuse, RZ, PT ;  /* 0x000000ff0900720c */ /* 0x040fe40003f45270 */
[----:B------:R-:W-:Y:S02]  /*09c0*/  ISETP.NE.AND P1, PT, R9, RZ, PT ;  /* 0x000000ff0900720c */ /* 0x000fe40003f25270 */
[----:B------:R-:W-:Y:S01]  /*09d0*/  LOP3.LUT R7, R3, 0x7fffff, RZ, 0xc0, !PT ;  /* 0x007fffff03077812 */ /* 0x000fe200078ec0ff */
[----:B------:R-:W-:Y:S01]  /*09e0*/  FFMA.RP R3, R12, R8, R13 ;  /* 0x000000080c037223 */ /* 0x000fe2000000800d */
[----:B------:R-:W-:Y:S02]  /*09f0*/  VIADD R8, R9, 0x20 ;  /* 0x0000002009087836 */ /* 0x000fe40000000000 */
[----:B------:R-:W-:Y:S01]  /*0a00*/  LOP3.LUT R7, R7, 0x800000, RZ, 0xfc, !PT ;  /* 0x0080000007077812 */ /* 0x000fe200078efcff */
[----:B------:R-:W-:Y:S01]  /*0a10*/  IMAD.MOV R9, RZ, RZ, -R9 ;  /* 0x000000ffff097224 */ /* 0x000fe200078e0a09 */
[----:B------:R-:W-:-:S02]  /*0a20*/  FSETP.NEU.FTZ.AND P0, PT, R3, R6, PT ;  /* 0x000000060300720b */ /* 0x000fc40003f1d000 */
[----:B------:R-:W-:Y:S02]  /*0a30*/  SHF.L.U32 R8, R7, R8, RZ ;  /* 0x0000000807087219 */ /* 0x000fe400000006ff */
[----:B------:R-:W-:Y:S02]  /*0a40*/  SEL R6, R9, RZ, P2 ;  /* 0x000000ff09067207 */ /* 0x000fe40001000000 */
[----:B------:R-:W-:Y:S02]  /*0a50*/  ISETP.NE.AND P1, PT, R8, RZ, P1 ;  /* 0x000000ff0800720c */ /* 0x000fe40000f25270 */
[----:B------:R-:W-:Y:S02]  /*0a60*/  SHF.R.U32.HI R6, RZ, R6, R7 ;  /* 0x00000006ff067219 */ /* 0x000fe40000011607 */
[----:B------:R-:W-:Y:S02]  /*0a70*/  PLOP3.LUT P0, PT, P0, P1, PT, 0xf8, 0x8f ;  /* 0x00000000008f781c */ /* 0x000fe40000703f70 */
[----:B------:R-:W-:-:S02]  /*0a80*/  SHF.R.U32.HI R8, RZ, 0x1, R6 ;  /* 0x00000001ff087819 */ /* 0x000fc40000011606 */
[----:B------:R-:W-:-:S04]  /*0a90*/  SEL R3, RZ, 0x1, !P0 ;  /* 0x00000001ff037807 */ /* 0x000fc80004000000 */
[----:B------:R-:W-:-:S04]  /*0aa0*/  LOP3.LUT R3, R3, 0x1, R8, 0xf8, !PT ;  /* 0x0000000103037812 */ /* 0x000fc800078ef808 */
[----:B------:R-:W-:-:S05]  /*0ab0*/  LOP3.LUT R3, R3, R6, RZ, 0xc0, !PT ;  /* 0x0000000603037212 */ /* 0x000fca00078ec0ff */
[----:B------:R-:W-:-:S05]  /*0ac0*/  IMAD.IADD R3, R8, 0x1, R3 ;  /* 0x0000000108037824 */ /* 0x000fca00078e0203 */
[----:B------:R-:W-:Y:S01]  /*0ad0*/  LOP3.LUT R0, R3, R0, RZ, 0xfc, !PT ;  /* 0x0000000003007212 */ /* 0x000fe200078efcff */
[----:B------:R-:W-:Y:S06]  /*0ae0*/  BRA `(.L_x_17) ;  /* 0x0000000000107947 */ /* 0x000fec0003800000 */
.L_x_16:
[----:B------:R-:W-:-:S04]  /*0af0*/  LOP3.LUT R0, R0, 0x80000000, RZ, 0xc0, !PT ;  /* 0x8000000000007812 */ /* 0x000fc800078ec0ff */
[----:B------:R-:W-:Y:S01]  /*0b00*/  LOP3.LUT R0, R0, 0x7f800000, RZ, 0xfc, !PT ;  /* 0x7f80000000007812 */ /* 0x000fe200078efcff */
[----:B------:R-:W-:Y:S06]  /*0b10*/  BRA `(.L_x_17) ;  /* 0x0000000000047947 */ /* 0x000fec0003800000 */
.L_x_15:
[----:B------:R-:W-:-:S07]  /*0b20*/  IMAD R0, R7, 0x800000, R0 ;  /* 0x0080000007007824 */ /* 0x000fce00078e0200 */
.L_x_17:
[----:B------:R-:W-:Y:S05]  /*0b30*/  BSYNC.RECONVERGENT B3 ;  /* 0x0000000000037941 */ /* 0x000fea0003800200 */
.L_x_14:
[----:B------:R-:W-:Y:S05]  /*0b40*/  BRA `(.L_x_18) ;  /* 0x0000000000207947 */ /* 0x000fea0003800000 */
.L_x_13:
[----:B------:R-:W-:-:S04]  /*0b50*/  LOP3.LUT R0, R9, 0x80000000, R8, 0x48, !PT ;  /* 0x8000000009007812 */ /* 0x000fc800078e4808 */
[----:B------:R-:W-:Y:S01]  /*0b60*/  LOP3.LUT R0, R0, 0x7f800000, RZ, 0xfc, !PT ;  /* 0x7f80000000007812 */ /* 0x000fe200078efcff */
[----:B------:R-:W-:Y:S06]  /*0b70*/  BRA `(.L_x_18) ;  /* 0x0000000000147947 */ /* 0x000fec0003800000 */
.L_x_12:
[----:B------:R-:W-:Y:S01]  /*0b80*/  LOP3.LUT R0, R9, 0x80000000, R8, 0x48, !PT ;  /* 0x8000000009007812 */ /* 0x000fe200078e4808 */
[----:B------:R-:W-:Y:S06]  /*0b90*/  BRA `(.L_x_18) ;  /* 0x00000000000c7947 */ /* 0x000fec0003800000 */
.L_x_11:
[----:B------:R-:W0:Y:S01]  /*0ba0*/  MUFU.RSQ R0, -QNAN ;  /* 0xffc0000000007908 */ /* 0x000e220000001400 */
[----:B------:R-:W-:Y:S05]  /*0bb0*/  BRA `(.L_x_18) ;  /* 0x0000000000047947 */ /* 0x000fea0003800000 */
.L_x_10:
[----:B------:R-:W-:-:S07]  /*0bc0*/  FADD.FTZ R0, R0, R3 ;  /* 0x0000000300007221 */ /* 0x000fce0000010000 */
.L_x_18:
[----:B------:R-:W-:Y:S05]  /*0bd0*/  BSYNC.RECONVERGENT B2 ;  /* 0x0000000000027941 */ /* 0x000fea0003800200 */
.L_x_8:
[----:B------:R-:W-:Y:S02]  /*0be0*/  IMAD.MOV.U32 R6, RZ, RZ, R4 ;  /* 0x000000ffff067224 */ /* 0x000fe400078e0004 */
[----:B------:R-:W-:-:S04]  /*0bf0*/  IMAD.MOV.U32 R7, RZ, RZ, 0x0 ;  /* 0x00000000ff077424 */ /* 0x000fc800078e00ff */
[----:B0-----:R-:W-:Y:S05]  /*0c00*/  RET.REL.NODEC R6 `(compute_solar_efficiency_kernel) ;  /* 0xfffffff006fc7950 */ /* 0x001fea0003c3ffff */
.L_x_19:
[----:B------:R-:W-:-:S00]  /*0c10*/  BRA `(.L_x_19) ;  /* 0xfffffffc00fc7947 */ /* 0x000fc0000383ffff */
[----:B------:R-:W-:-:S00]  /*0c20*/  NOP ;  /* 0x0000000000007918 */ /* 0x000fc00000000000 */
        /* <DEDUP_REMOVED lines=13> */
.L_x_58:


//--------------------- .text.compute_energy_features_kernel --------------------------
	.section	.text.compute_energy_features_kernel,"ax",@progbits
	.align	128
        .global         compute_energy_features_kernel
        .type           compute_energy_features_kernel,@function
        .size           compute_energy_features_kernel,(.L_x_61 - compute_energy_features_kernel)
        .other          compute_energy_features_kernel,@"STO_CUDA_ENTRY STV_DEFAULT"
compute_energy_features_kernel:
.text.compute_energy_features_kernel:
[----:B------:R-:W-:Y:S01]  /*0000*/  LDC R1, c[0x0][0x37c] ;  /* 0x0000df00ff017b82 */ /* 0x000fe20000000800 */
[----:B------:R-:W0:Y:S07]  /*0010*/  S2R R3, SR_TID.X ;  /* 0x0000000000037919 */ /* 0x000e2e0000002100 */
[----:B------:R-:W0:Y:S01]  /*0020*/  S2UR UR4, SR_CTAID.X ;  /* 0x00000000000479c3 */ /* 0x000e220000002500 */
[----:B------:R-:W1:Y:S01]  /*0030*/  LDCU UR5, c[0x0][0x3ac] ;  /* 0x00007580ff0577ac */ /* 0x000e620008000800 */
[----:B------:R-:W-:Y:S01]  /*0040*/  BSSY.RECONVERGENT B0, `(.L_x_20) ;  /* 0x0000016000007945 */ /* 0x000fe20003800200 */
[----:B------:R-:W-:-:S02]  /*0050*/  HFMA2 R8, -RZ, RZ, 0, 0 ;  /* 0x00000000ff087431 */ /* 0x000fc400000001ff */
[----:B------:R-:W-:Y:S01]  /*0060*/  IMAD.MOV.U32 R2, RZ, RZ, RZ ;  /* 0x000000ffff027224 */ /* 0x000fe200078e00ff */
[----:B------:R-:W2:Y:S01]  /*0070*/  LDCU.64 UR6, c[0x0][0x358] ;  /* 0x00006b00ff0677ac */ /* 0x000ea20008000a00 */
[----:B------:R-:W-:Y:S01]  /*0080*/  IMAD.MOV.U32 R6, RZ, RZ, RZ ;  /* 0x000000ffff067224 */ /* 0x000fe200078e00ff */
        /* <DEDUP_REMOVED lines=10> */
[----:B0-----:R-:W-:-:S06]  /*0130*/  IMAD.WIDE R4, R7, 0x4, R4 ;  /* 0x0000000407047825 */ /* 0x001fcc00078e0204 */
[----:B------:R-:W2:Y:S02]  /*0140*/  LDG.E R4, desc[UR6][R4.64] ;  /* 0x0000000604047981 */ /* 0x000ea4000c1e1900 */
[----:B--2---:R-:W-:-:S13]  /*0150*/  FSETP.NAN.AND P0, PT, |R4|, |R4|, PT ;  /* 0x400000040400720b */ /* 0x004fda0003f08200 */
[----:B------:R-:W0:Y:S01]  /*0160*/  @!P0 LDC R10, c[0x0][0x3a8] ;  /* 0x0000ea00ff0a8b82 */ /* 0x000e220000000800 */
[C---:B------:R-:W-:Y:S01]  /*0170*/  @!P0 FMUL R2, R9.reuse, R4 ;  /* 0x0000000409028220 */ /* 0x040fe20000400000 */
[CC--:B0-----:R-:W-:Y:S02]  /*0180*/  @!P0 FSET.BF.GT.AND R6, R9.reuse, R10.reuse, PT ;  /* 0x0000000a0906820a */ /* 0x0c1fe40003804000 */
[----:B------:R-:W-:-:S07]  /*0190*/  @!P0 FSET.BF.LEU.AND R8, R9, R10, PT ;  /* 0x0000000a0908820a */ /* 0x000fce000380b000 */
.L_x_21:
[----:B------:R-:W-:Y:S05]  /*01a0*/  BSYNC.RECONVERGENT B0 ;  /* 0x0000000000007941 */ /* 0x000fea0003800200 */
.L_x_20:
[----:B------:R-:W0:Y:S01]  /*01b0*/  S2UR UR5, SR_CgaCtaId ;  /* 0x00000000000579c3 */ /* 0x000e220000008800 */
[----:B------:R-:W-:Y:S01]  /*01c0*/  UMOV UR4, 0x400 ;  /* 0x0000040000047882 */ /* 0x000fe20000000000 */
[----:B------:R-:W-:Y:S01]  /*01d0*/  ISETP.GE.U32.AND P0, PT, R0, 0x2, PT ;  /* 0x000000020000780c */ /* 0x000fe20003f06070 */
[----:B------:R-:W-:Y:S01]  /*01e0*/  IMAD.MOV.U32 R10, RZ, RZ, R0 ;  /* 0x000000ffff0a7224 */ /* 0x000fe200078e0000 */
[----:B------:R-:W-:Y:S01]  /*01f0*/  MOV R15, R0 ;  /* 0x00000000000f7202 */ /* 0x000fe20000000f00 */
[----:B0-----:R-:W-:-:S06]  /*0200*/  ULEA UR4, UR5, UR4, 0x18 ;  /* 0x0000000405047291 */ /* 0x001fcc000f8ec0ff */
[----:B------:R-:W-:-:S05]  /*0210*/  LEA R5, R3, UR4, 0x2 ;  /* 0x0000000403057c11 */ /* 0x000fca000f8e10ff */
[C---:B------:R-:W-:Y:S01]  /*0220*/  IMAD R17, R0.reuse, 0x4, R5 ;  /* 0x0000000400117824 */ /* 0x040fe200078e0205 */
[----:B------:R0:W-:Y:S03]  /*0230*/  STS [R5], R2 ;  /* 0x0000000205007388 */ /* 0x0001e60000000800 */
[----:B------:R-:W-:Y:S01]  /*0240*/  IMAD R12, R0, 0x4, R17 ;  /* 0x00000004000c7824 */ /* 0x000fe200078e0211 */
[----:B------:R0:W-:Y:S04]  /*0250*/  STS [R17], R6 ;  /* 0x0000000611007388 */ /* 0x0001e80000000800 */
[----:B------:R0:W-:Y:S01]  /*0260*/  STS [R12], R8 ;  /* 0x000000080c007388 */ /* 0x0001e20000000800 */
[----:B------:R-:W-:Y:S06]  /*0270*/  BAR.SYNC.DEFER_BLOCKING 0x0 ;  /* 0x0000000000007b1d */ /* 0x000fec0000010000 */
[----:B------:R-:W-:Y:S05]  /*0280*/  @!P0 BRA `(.L_x_22) ;  /* 0x0000000000688947 */ /* 0x000fea0003800000 */
[----:B------:R-:W-:Y:S01]  /*0290*/  IMAD.MOV.U32 R13, RZ, RZ, R0 ;  /* 0x000000ffff0d7224 */ /* 0x000fe200078e0000 */
[----:B------:R-:W-:-:S07]  /*02a0*/  MOV R11, R0 ;  /* 0x00000000000b7202 */ /* 0x000fce0000000f00 */
.L_x_25:
[----:B------:R-:W-:Y:S01]  /*02b0*/  SHF.R.U32.HI R14, RZ, 0x1, R0 ;  /* 0x00000001ff0e7819 */ /* 0x000fe20000011600 */
[----:B------:R-:W-:Y:S03]  /*02c0*/  BSSY.RECONVERGENT B0, `(.L_x_23) ;  /* 0x0000012000007945 */ /* 0x000fe60003800200 */
[----:B------:R-:W-:-:S13]  /*02d0*/  ISETP.GE.U32.AND P0, PT, R3, R14, PT ;  /* 0x0000000e0300720c */ /* 0x000fda0003f06070 */
[----:B-1----:R-:W-:Y:S05]  /*02e0*/  @P0 BRA `(.L_x_24) ;  /* 0x00000000003c0947 */ /* 0x002fea0003800000 */
[----:B0-----:R-:W-:Y:S01]  /*02f0*/  IMAD R2, R14, 0x4, R5 ;  /* 0x000000040e027824 */ /* 0x001fe200078e0205 */
[----:B------:R-:W-:Y:S04]  /*0300*/  LDS R7, [R5] ;  /* 0x0000000005077984 */ /* 0x000fe80000000800 */
[----:B------:R-:W0:Y:S01]  /*0310*/  LDS R4, [R2] ;  /* 0x0000000002047984 */ /* 0x000e220000000800 */
[----:B------:R-:W-:Y:S01]  /*0320*/  LEA R6, R11, R2, 0x2 ;  /* 0x000000020b067211 */ /* 0x000fe200078e10ff */
[----:B0-----:R-:W-:-:S05]  /*0330*/  FADD R4, R4, R7 ;  /* 0x0000000704047221 */ /* 0x001fca0000000000 */
[----:B------:R-:W-:Y:S04]  /*0340*/  STS [R5], R4 ;  /* 0x0000000405007388 */ /* 0x000fe80000000800 */
[----:B------:R-:W-:Y:S04]  /*0350*/  LDS R7, [R6] ;  /* 0x0000000006077984 */ /* 0x000fe80000000800 */
[----:B------:R-:W0:Y:S02]  /*0360*/  LDS R8, [R17] ;  /* 0x0000000011087984 */ /* 0x000e240000000800 */
[----:B0-----:R-:W-:Y:S01]  /*0370*/  FADD R7, R7, R8 ;  /* 0x0000000807077221 */ /* 0x001fe20000000000 */
[----:B------:R-:W-:-:S04]  /*0380*/  IMAD R8, R13, 0x4, R6 ;  /* 0x000000040d087824 */ /* 0x000fc800078e0206 */
[----:B------:R-:W-:Y:S04]  /*0390*/  STS [R17], R7 ;  /* 0x0000000711007388 */ /* 0x000fe80000000800 */
[----:B------:R-:W-:Y:S04]  /*03a0*/  LDS R8, [R8] ;  /* 0x0000000008087984 */ /* 0x000fe80000000800 */
[----:B------:R-:W0:Y:S02]  /*03b0*/  LDS R9, [R12] ;  /* 0x000000000c097984 */ /* 0x000e240000000800 */
[----:B0-----:R-:W-:-:S05]  /*03c0*/  FADD R9, R8, R9 ;  /* 0x0000000908097221 */ /* 0x001fca0000000000 */
[----:B------:R1:W-:Y:S02]  /*03d0*/  STS [R12], R9 ;  /* 0x000000090c007388 */ /* 0x0003e40000000800 */
.L_x_24:
[----:B------:R-:W-:Y:S05]  /*03e0*/  BSYNC.RECONVERGENT B0 ;  /* 0x0000000000007941 */ /* 0x000fea0003800200 */
.L_x_23:
[----:B------:R-:W-:Y:S01]  /*03f0*/  BAR.SYNC.DEFER_BLOCKING 0x0 ;  /* 0x0000000000007b1d */ /* 0x000fe20000010000 */
[----:B------:R-:W-:Y:S02]  /*0400*/  ISETP.GT.U32.AND P0, PT, R0, 0x3, PT ;  /* 0x000000030000780c */ /* 0x000fe40003f04070 */
[----:B------:R-:W-:-:S11]  /*0410*/  MOV R0, R14 ;  /* 0x0000000e00007202 */ /* 0x000fd60000000f00 */
[----:B------:R-:W-:Y:S05]  /*0420*/  @P0 BRA `(.L_x_25) ;  /* 0xfffffffc00a00947 */ /* 0x000fea000383ffff */
.L_x_22:
[----:B------:R-:W-:-:S13]  /*0430*/  ISETP.NE.AND P0, PT, R3, RZ, PT ;  /* 0x000000ff0300720c */ /* 0x000fda0003f05270 */
[----:B------:R-:W-:Y:S05]  /*0440*/  @P0 EXIT ;  /* 0x000000000000094d */ /* 0x000fea0003800000 */
[----:B------:R-:W1:Y:S01]  /*0450*/  S2R R3, SR_CgaCtaId ;  /* 0x0000000000037919 */ /* 0x000e620000008800 */
[----:B------:R-:W-:Y:S01]  /*0460*/  MOV R0, 0x400 ;  /* 0x0000040000007802 */ /* 0x000fe20000000f00 */
[----:B0-----:R-:W0:Y:S08]  /*0470*/  LDC.64 R4, c[0x0][0x398] ;  /* 0x0000e600ff047b82 */ /* 0x001e300000000a00 */
[----:B------:R-:W2:Y:S01]  /*0480*/  LDC.64 R6, c[0x0][0x3a0] ;  /* 0x0000e800ff067b82 */ /* 0x000ea20000000a00 */
[----:B-1----:R-:W-:-:S07]  /*0490*/  LEA R9, R3, R0, 0x18 ;  /* 0x0000000003097211 */ /* 0x002fce00078ec0ff */
[----:B------:R-:W1:Y:S01]  /*04a0*/  LDC.64 R2, c[0x0][0x390] ;  /* 0x0000e400ff027b82 */ /* 0x000e620000000a00 */
[----:B------:R-:W-:Y:S02]  /*04b0*/  IMAD R0, R10, 0x4, R9 ;  /* 0x000000040a007824 */ /* 0x000fe400078e0209 */
[----:B------:R-:W1:Y:S03]  /*04c0*/  LDS R9, [R9] ;  /* 0x0000000009097984 */ /* 0x000e660000000800 */
[----:B------:R-:W-:Y:S01]  /*04d0*/  LEA R8, R15, R0, 0x2 ;  /* 0x000000000f087211 */ /* 0x000fe200078e10ff */
[----:B------:R-:W0:Y:S04]  /*04e0*/  LDS R11, [R0] ;  /* 0x00000000000b7984 */ /* 0x000e280000000800 */
[----:B------:R-:W2:Y:S04]  /*04f0*/  LDS R13, [R8] ;  /* 0x00000000080d7984 */ /* 0x000ea80000000800 */
[----:B-1----:R-:W-:Y:S04]  /*0500*/  REDG.E.ADD.F32.FTZ.RN.STRONG.GPU desc[UR6][R2.64], R9 ;  /* 0x00000009020079a6 */ /* 0x002fe8000c12f306 */
[----:B0-----:R-:W-:Y:S04]  /*0510*/  REDG.E.ADD.F32.FTZ.RN.STRONG.GPU desc[UR6][R4.64], R11 ;  /* 0x0000000b040079a6 */ /* 0x001fe8000c12f306 */
[----:B--2---:R-:W-:Y:S01]  /*0520*/  REDG.E.ADD.F32.FTZ.RN.STRONG.GPU desc[UR6][R6.64], R13 ;  /* 0x0000000d060079a6 */ /* 0x004fe2000c12f306 */
[----:B------:R-:W-:Y:S05]  /*0530*/  EXIT ;  /* 0x000000000000794d */ /* 0x000fea0003800000 */
.L_x_26:
        /* <DEDUP_REMOVED lines=12> */
.L_x_61:


//--------------------- .text.compute_temp_differential_kernel --------------------------
	.section	.text.compute_temp_differential_kernel,"ax",@progbits
	.align	128
        .global         compute_temp_differential_kernel
        .type           compute_temp_differential_kernel,@function
        .size           compute_temp_differential_kernel,(.L_x_62 - compute_temp_differential_kernel)
        .other          compute_temp_differential_kernel,@"STO_CUDA_ENTRY STV_DEFAULT"
compute_temp_differential_kernel:
.text.compute_temp_differential_kernel:
        /* <DEDUP_REMOVED lines=21> */
[----:B------:R-:W-:Y:S01]  /*0150*/  @!P0 FADD R4, R7, -R2 ;  /* 0x8000000207048221 */ /* 0x000fe20000000000 */
[----:B------:R-:W-:-:S07]  /*0160*/  @!P0 MOV R6, 0x3f800000 ;  /* 0x3f80000000068802 */ /* 0x000fce0000000f00 */
.L_x_28:
[----:B------:R-:W-:Y:S05]  /*0170*/  BSYNC.RECONVERGENT B0 ;  /* 0x0000000000007941 */ /* 0x000fea0003800200 */
.L_x_27:
        /* <DEDUP_REMOVED lines=11> */
[----:B------:R-:W-:-:S07]  /*0230*/  MOV R7, R0 ;  /* 0x0000000000077202 */ /* 0x000fce0000000f00 */
.L_x_32:
[----:B------:R-:W-:Y:S01]  /*0240*/  SHF.R.U32.HI R10, RZ, 0x1, R0 ;  /* 0x00000001ff0a7819 */ /* 0x000fe20000011600 */
[----:B------:R-:W-:Y:S03]  /*0250*/  BSSY.RECONVERGENT B0, `(.L_x_30) ;  /* 0x000000d000007945 */ /* 0x000fe60003800200 */
[----:B------:R-:W-:-:S13]  /*0260*/  ISETP.GE.U32.AND P0, PT, R9, R10, PT ;  /* 0x0000000a0900720c */ /* 0x000fda0003f06070 */
[----:B-1----:R-:W-:Y:S05]  /*0270*/  @P0 BRA `(.L_x_31) ;  /* 0x0000000000280947 */ /* 0x002fea0003800000 */
[----:B------:R-:W-:Y:S01]  /*0280*/  IMAD R2, R10, 0x4, R3 ;  /* 0x000000040a027824 */ /* 0x000fe200078e0203 */
[----:B------:R-:W-:Y:S04]  /*0290*/  LDS R5, [R3] ;  /* 0x0000000003057984 */ /* 0x000fe80000000800 */
[----:B0-----:R-:W0:Y:S02]  /*02a0*/  LDS R4, [R2] ;  /* 0x0000000002047984 */ /* 0x001e240000000800 */
[----:B0-----:R-:W-:Y:S01]  /*02b0*/  FADD R4, R4, R5 ;  /* 0x0000000504047221 */ /* 0x001fe20000000000 */
[----:B------:R-:W-:-:S04]  /*02c0*/  LEA R5, R7, R2, 0x2 ;  /* 0x0000000207057211 */ /* 0x000fc800078e10ff */
[----:B------:R-:W-:Y:S04]  /*02d0*/  STS [R3], R4 ;  /* 0x0000000403007388 */ /* 0x000fe80000000800 */
[----:B------:R-:W-:Y:S04]  /*02e0*/  LDS R5, [R5] ;  /* 0x0000000005057984 */ /* 0x000fe80000000800 */
[----:B------:R-:W0:Y:S02]  /*02f0*/  LDS R6, [R11] ;  /* 0x000000000b067984 */ /* 0x000e240000000800 */
[----:B0-----:R-:W-:-:S05]  /*0300*/  FADD R6, R5, R6 ;  /* 0x0000000605067221 */ /* 0x001fca0000000000 */
[----:B------:R1:W-:Y:S02]  /*0310*/  STS [R11], R6 ;  /* 0x000000060b007388 */ /* 0x0003e40000000800 */
.L_x_31:
[----:B------:R-:W-:Y:S05]  /*0320*/  BSYNC.RECONVERGENT B0 ;  /* 0x0000000000007941 */ /* 0x000fea0003800200 */
.L_x_30:
[----:B------:R-:W-:Y:S01]  /*0330*/  BAR.SYNC.DEFER_BLOCKING 0x0 ;  /* 0x0000000000007b1d */ /* 0x000fe20000010000 */
[----:B------:R-:W-:Y:S01]  /*0340*/  ISETP.GT.U32.AND P0, PT, R0, 0x3, PT ;  /* 0x000000030000780c */ /* 0x000fe20003f04070 */
[----:B------:R-:W-:-:S12]  /*0350*/  IMAD.MOV.U32 R0, RZ, RZ, R10 ;  /* 0x000000ffff007224 */ /* 0x000fd800078e000a */
[----:B------:R-:W-:Y:S05]  /*0360*/  @P0 BRA `(.L_x_32) ;  /* 0xfffffffc00b40947 */ /* 0x000fea000383ffff */
.L_x_29:
[----:B------:R-:W-:-:S13]  /*0370*/  ISETP.NE.AND P0, PT, R9, RZ, PT ;  /* 0x000000ff0900720c */ /* 0x000fda0003f05270 */
[----:B------:R-:W-:Y:S05]  /*0380*/  @P0 EXIT ;  /* 0x000000000000094d */ /* 0x000fea0003800000 */
[----:B0-----:R-:W0:Y:S01]  /*0390*/  S2R R3, SR_CgaCtaId ;  /* 0x0000000000037919 */ /* 0x001e220000008800 */
[----:B------:R-:W-:Y:S01]  /*03a0*/  MOV R0, 0x400 ;  /* 0x0000040000007802 */ /* 0x000fe20000000f00 */
[----:B------:R-:W2:Y:S03]  /*03b0*/  LDC.64 R4, c[0x0][0x398] ;  /* 0x0000e600ff047b82 */ /* 0x000ea60000000a00 */
[----:B0-----:R-:W-:-:S05]  /*03c0*/  LEA R7, R3, R0, 0x18 ;  /* 0x0000000003077211 */ /* 0x001fca00078ec0ff */
[----:B------:R-:W0:Y:S01]  /*03d0*/  LDC.64 R2, c[0x0][0x390] ;  /* 0x0000e400ff027b82 */ /* 0x000e220000000a00 */
[----:B------:R-:W-:Y:S02]  /*03e0*/  LEA R0, R8, R7, 0x2 ;  /* 0x0000000708007211 */ /* 0x000fe400078e10ff */
[----:B------:R-:W0:Y:S04]  /*03f0*/  LDS R7, [R7] ;  /* 0x0000000007077984 */ /* 0x000e280000000800 */
[----:B------:R-:W2:Y:S04]  /*0400*/  LDS R9, [R0] ;  /* 0x0000000000097984 */ /* 0x000ea80000000800 */
[----:B0-----:R-:W-:Y:S04]  /*0410*/  REDG.E.ADD.F32.FTZ.RN.STRONG.GPU desc[UR6][R2.64], R7 ;  /* 0x00000007020079a6 */ /* 0x001fe8000c12f306 */
[----:B--2---:R-:W-:Y:S01]  /*0420*/  REDG.E.ADD.F32.FTZ.RN.STRONG.GPU desc[UR6][R4.64], R9 ;  /* 0x00000009040079a6 */ /* 0x004fe2000c12f306 */
[----:B------:R-:W-:Y:S05]  /*0430*/  EXIT ;  /* 0x000000000000794d */ /* 0x000fea0003800000 */
.L_x_33:
        /* <DEDUP_REMOVED lines=12> */
.L_x_62:


//--------------------- .text.compute_dli_kernel  --------------------------
	.section	.text.compute_dli_kernel,"ax",@progbits
	.align	128
        .global         compute_dli_kernel
        .type           compute_dli_kernel,@function
        .size           compute_dli_kernel,(.L_x_59 - compute_dli_kernel)
        .other          compute_dli_kernel,@"STO_CUDA_ENTRY STV_DEFAULT"
compute_dli_kernel:
.text.compute_dli_kernel:
[----:B------:R-:W-:Y:S01]  /*0000*/  LDC R1, c[0x0][0x37c] ;  /* 0x0000df00ff017b82 */ /* 0x000fe20000000800 */
[----:B------:R-:W0:Y:S07]  /*0010*/  S2R R2, SR_TID.X ;  /* 0x0000000000027919 */ /* 0x000e2e0000002100 */
[----:B------:R-:W0:Y:S01]  /*0020*/  S2UR UR4, SR_CTAID.X ;  /* 0x00000000000479c3 */ /* 0x000e220000002500 */
[----:B------:R-:W1:Y:S01]  /*0030*/  LDCU UR5, c[0x0][0x398] ;  /* 0x00007300ff0577ac */ /* 0x000e620008000800 */
[----:B------:R-:W-:Y:S01]  /*0040*/  BSSY.RECONVERGENT B2, `(.L_x_34) ;  /* 0x0000021000027945 */ /* 0x000fe20003800200 */
[----:B------:R-:W-:Y:S01]  /*0050*/  IMAD.MOV.U32 R0, RZ, RZ, RZ ;  /* 0x000000ffff007224 */ /* 0x000fe200078e00ff */
[----:B------:R-:W2:Y:S04]  /*0060*/  LDCU.64 UR6, c[0x0][0x358] ;  /* 0x00006b00ff0677ac */ /* 0x000ea80008000a00 */
        /* <DEDUP_REMOVED lines=12> */
[----:B--2---:R-:W-:-:S13]  /*0130*/  ISETP.GE.AND P0, PT, R4, 0x1, PT ;  /* 0x000000010400780c */ /* 0x004fda0003f06270 */
[----:B------:R-:W-:Y:S05]  /*0140*/  @!P0 BRA `(.L_x_35) ;  /* 0x0000000000408947 */ /* 0x000fea0003800000 */
[----:B------:R-:W-:Y:S01]  /*0150*/  FMUL R0, R6, 3600 ;  /* 0x4561000006007820 */ /* 0x000fe20000400000 */
[----:B------:R-:W-:Y:S01]  /*0160*/  IMAD.MOV.U32 R5, RZ, RZ, 0x358637bd ;  /* 0x358637bdff057424 */ /* 0x000fe200078e00ff */
[----:B------:R-:W-:Y:S01]  /*0170*/  BSSY.RECONVERGENT B1, `(.L_x_36) ;  /* 0x000000c000017945 */ /* 0x000fe20003800200 */
[----:B------:R-:W-:Y:S01]  /*0180*/  IMAD.MOV.U32 R4, RZ, RZ, 0x49742400 ;  /* 0x49742400ff047424 */ /* 0x000fe200078e00ff */
[----:B------:R-:W0:Y:S03]  /*0190*/  FCHK P0, R0, 1000000 ;  /* 0x4974240000007902 */ /* 0x000e260000000000 */
[----:B------:R-:W-:-:S04]  /*01a0*/  FFMA R4, R5, -R4, 1 ;  /* 0x3f80000005047423 */ /* 0x000fc80000000804 */
[----:B------:R-:W-:-:S04]  /*01b0*/  FFMA R5, R4, R5, 9.9999999747524270788e-07 ;  /* 0x358637bd04057423 */ /* 0x000fc80000000005 */
[----:B------:R-:W-:-:S04]  /*01c0*/  FFMA R4, R0, R5, RZ ;  /* 0x0000000500047223 */ /* 0x000fc800000000ff */
[----:B------:R-:W-:-:S04]  /*01d0*/  FFMA R6, R4, -1000000, R0 ;  /* 0xc974240004067823 */ /* 0x000fc80000000000 */
[----:B------:R-:W-:Y:S01]  /*01e0*/  FFMA R4, R5, R6, R4 ;  /* 0x0000000605047223 */ /* 0x000fe20000000004 */
[----:B0-----:R-:W-:Y:S06]  /*01f0*/  @!P0 BRA `(.L_x_37) ;  /* 0x00000000000c8947 */ /* 0x001fec0003800000 */
[----:B------:R-:W-:-:S07]  /*0200*/  MOV R4, 0x220 ;  /* 0x0000022000047802 */ /* 0x000fce0000000f00 */
[----:B------:R-:W-:Y:S05]  /*0210*/  CALL.REL.NOINC `($__internal_1_$__cuda_sm3x_div_rn_noftz_f32_slowpath) ;  /* 0x0000000000807944 */ /* 0x000fea0003c00000 */
[----:B------:R-:W-:-:S07]  /*0220*/  IMAD.MOV.U32 R4, RZ, RZ, R6 ;  /* 0x000000ffff047224 */ /* 0x000fce00078e0006 */
.L_x_37:
[----:B------:R-:W-:Y:S05]  /*0230*/  BSYNC.RECONVERGENT B1 ;  /* 0x0000000000017941 */ /* 0x000fea0003800200 */
.L_x_36:
[----:B------:R-:W-:-:S07]  /*0240*/  IMAD.MOV.U32 R0, RZ, RZ, R4 ;  /* 0x000000ffff007224 */ /* 0x000fce00078e0004 */
.L_x_35:
[----:B------:R-:W-:Y:S05]  /*0250*/  BSYNC.RECONVERGENT B2 ;  /* 0x0000000000027941 */ /* 0x000fea0003800200 */
.L_x_34:
[----:B------:R-:W0:Y:S01]  /*0260*/  S2UR UR5, SR_CgaCtaId ;  /* 0x00000000000579c3 */ /* 0x000e220000008800 */
[----:B------:R-:W-:Y:S01]  /*0270*/  UMOV UR4, 0x400 ;  /* 0x0000040000047882 */ /* 0x000fe20000000000 */
[----:B------:R-:W-:Y:S02]  /*0280*/  ISETP.GE.U32.AND P1, PT, R3, 0x2, PT ;  /* 0x000000020300780c */ /* 0x000fe40003f26070 */
[----:B------:R-:W-:Y:S01]  /*0290*/  ISETP.NE.AND P0, PT, R2, RZ, PT ;  /* 0x000000ff0200720c */ /* 0x000fe20003f05270 */
[----:B0-----:R-:W-:-:S06]  /*02a0*/  ULEA UR4, UR5, UR4, 0x18 ;  /* 0x0000000405047291 */ /* 0x001fcc000f8ec0ff */
[----:B------:R-:W-:-:S05]  /*02b0*/  LEA R5, R2, UR4, 0x2 ;  /* 0x0000000402057c11 */ /* 0x000fca000f8e10ff */
[----:B------:R0:W-:Y:S01]  /*02c0*/  STS [R5], R0 ;  /* 0x0000000005007388 */ /* 0x0001e20000000800 */
[----:B------:R-:W-:Y:S06]  /*02d0*/  BAR.SYNC.DEFER_BLOCKING 0x0 ;  /* 0x0000000000007b1d */ /* 0x000fec0000010000 */
[----:B------:R-:W-:Y:S05]  /*02e0*/  @!P1 BRA `(.L_x_38) ;  /* 0x00000000002c9947 */ /* 0x000fea0003800000 */
.L_x_39:
[----:B------:R-:W-:-:S04]  /*02f0*/  SHF.R.U32.HI R6, RZ, 0x1, R3 ;  /* 0x00000001ff067819 */ /* 0x000fc80000011603 */
[----:B------:R-:W-:-:S13]  /*0300*/  ISETP.GE.U32.AND P1, PT, R2, R6, PT ;  /* 0x000000060200720c */ /* 0x000fda0003f26070 */
[----:B0-----:R-:W-:Y:S01]  /*0310*/  @!P1 IMAD R0, R6, 0x4, R5 ;  /* 0x0000000406009824 */ /* 0x001fe200078e0205 */
[----:B------:R-:W-:Y:S05]  /*0320*/  @!P1 LDS R7, [R5] ;  /* 0x0000000005079984 */ /* 0x000fea0000000800 */
[----:B------:R-:W0:Y:S02]  /*0330*/  @!P1 LDS R0, [R0] ;  /* 0x0000000000009984 */ /* 0x000e240000000800 */
[----:B0-----:R-:W-:-:S05]  /*0340*/  @!P1 FADD R4, R0, R7 ;  /* 0x0000000700049221 */ /* 0x001fca0000000000 */
[----:B------:R1:W-:Y:S01]  /*0350*/  @!P1 STS [R5], R4 ;  /* 0x0000000405009388 */ /* 0x0003e20000000800 */
[----:B------:R-:W-:Y:S01]  /*0360*/  BAR.SYNC.DEFER_BLOCKING 0x0 ;  /* 0x0000000000007b1d */ /* 0x000fe20000010000 */
[----:B------:R-:W-:Y:S01]  /*0370*/  ISETP.GT.U32.AND P1, PT, R3, 0x3, PT ;  /* 0x000000030300780c */ /* 0x000fe20003f24070 */
[----:B------:R-:W-:-:S12]  /*0380*/  IMAD.MOV.U32 R3, RZ, RZ, R6 ;  /* 0x000000ffff037224 */ /* 0x000fd800078e0006 */
[----:B-1----:R-:W-:Y:S05]  /*0390*/  @P1 BRA `(.L_x_39) ;  /* 0xfffffffc00d41947 */ /* 0x002fea000383ffff */
.L_x_38:
[----:B------:R-:W-:Y:S05]  /*03a0*/  @P0 EXIT ;  /* 0x000000000000094d */ /* 0x000fea0003800000 */
[----:B------:R-:W1:Y:S01]  /*03b0*/  S2UR UR5, SR_CgaCtaId ;  /* 0x00000000000579c3 */ /* 0x000e620000008800 */
[----:B------:R-:W-:-:S07]  /*03c0*/  UMOV UR4, 0x400 ;  /* 0x0000040000047882 */ /* 0x000fce0000000000 */
[----:B------:R-:W2:Y:S01]  /*03d0*/  LDC.64 R2, c[0x0][0x390] ;  /* 0x0000e400ff027b82 */ /* 0x000ea20000000a00 */
[----:B-1----:R-:W-:-:S09]  /*03e0*/  ULEA UR4, UR5, UR4, 0x18 ;  /* 0x0000000405047291 */ /* 0x002fd2000f8ec0ff */
[----:B0-----:R-:W2:Y:S04]  /*03f0*/  LDS R5, [UR4] ;  /* 0x00000004ff057984 */ /* 0x001ea80008000800 */
[----:B--2---:R-:W-:Y:S01]  /*0400*/  REDG.E.ADD.F32.FTZ.RN.STRONG.GPU desc[UR6][R2.64], R5 ;  /* 0x00000005020079a6 */ /* 0x004fe2000c12f306 */
[----:B------:R-:W-:Y:S05]  /*0410*/  EXIT ;  /* 0x000000000000794d */ /* 0x000fea0003800000 */
        .weak           $__internal_1_$__cuda_sm3x_div_rn_noftz_f32_slowpath
        .type           $__internal_1_$__cuda_sm3x_div_rn_noftz_f32_slowpath,@function
        .size           $__internal_1_$__cuda_sm3x_div_rn_noftz_f32_slowpath,(.L_x_59 - $__internal_1_$__cuda_sm3x_div_rn_noftz_f32_slowpath)
$__internal_1_$__cuda_sm3x_div_rn_noftz_f32_slowpath:
[--C-:B------:R-:W-:Y:S01]  /*0420*/  SHF.R.U32.HI R5, RZ, 0x17, R0.reuse ;  /* 0x00000017ff057819 */ /* 0x100fe20000011600 */
[----:B------:R-:W-:Y:S04]  /*0430*/  BSSY.RECONVERGENT B0, `(.L_x_40) ;  /* 0x000005c000007945 */ /* 0x000fe80003800200 */
[----:B------:R-:W-:Y:S01]  /*0440*/  BSSY.RELIABLE B3, `(.L_x_41) ;  /* 0x000001a000037945 */ /* 0x000fe20003800100 */
[----:B------:R-:W-:Y:S01]  /*0450*/  IMAD.MOV.U32 R6, RZ, RZ, R0 ;  /* 0x000000ffff067224 */ /* 0x000fe200078e0000 */
[----:B------:R-:W-:-:S05]  /*0460*/  LOP3.LUT R5, R5, 0xff, RZ, 0xc0, !PT ;  /* 0x000000ff05057812 */ /* 0x000fca00078ec0ff */
[----:B------:R-:W-:-:S05]  /*0470*/  VIADD R8, R5, 0xffffffff ;  /* 0xffffffff05087836 */ /* 0x000fca0000000000 */
[----:B------:R-:W-:-:S13]  /*0480*/  ISETP.GT.U32.OR P0, PT, R8, 0xfd, !PT ;  /* 0x000000fd0800780c */ /* 0x000fda0007f04470 */
[----:B------:R-:W-:Y:S01]  /*0490*/  @!P0 IMAD.MOV.U32 R7, RZ, RZ, RZ ;  /* 0x000000ffff078224 */ /* 0x000fe200078e00ff */
[----:B------:R-:W-:Y:S06]  /*04a0*/  @!P0 BRA `(.L_x_42) ;  /* 0x00000000004c8947 */ /* 0x000fec0003800000 */
[----:B------:R-:W-:-:S13]  /*04b0*/  FSETP.GTU.FTZ.AND P0, PT, |R0|, +INF , PT ;  /* 0x7f8000000000780b */ /* 0x000fda0003f1c200 */
[----:B------:R-:W-:Y:S05]  /*04c0*/  @P0 BREAK.RELIABLE B3 ;  /* 0x0000000000030942 */ /* 0x000fea0003800100 */
[----:B------:R-:W-:Y:S05]  /*04d0*/  @P0 BRA `(.L_x_43) ;  /* 0x0000000400400947 */ /* 0x000fea0003800000 */
[----:B------:R-:W-:-:S05]  /*04e0*/  IMAD.MOV.U32 R7, RZ, RZ, 0x49742400 ;  /* 0x49742400ff077424 */ /* 0x000fca00078e00ff */
[----:B------:R-:W-:-:S13]  /*04f0*/  LOP3.LUT P0, RZ, R7, 0x7fffffff, R6, 0xc8, !PT ;  /* 0x7fffffff07ff7812 */ /* 0x000fda000780c806 */
[----:B------:R-:W-:Y:S05]  /*0500*/  @!P0 BREAK.RELIABLE B3 ;  /* 0x0000000000038942 */ /* 0x000fea0003800100 */
[----:B------:R-:W-:Y:S05]  /*0510*/  @!P0 BRA `(.L_x_44) ;  /* 0x0000000400288947 */ /* 0x000fea0003800000 */
[----:B------:R-:W-:-:S13]  /*0520*/  LOP3.LUT P0, RZ, R6, 0x7fffffff, RZ, 0xc0, !PT ;  /* 0x7fffffff06ff7812 */ /* 0x000fda000780c0ff */
[----:B------:R-:W-:Y:S05]  /*0530*/  @!P0 BREAK.RELIABLE B3 ;  /* 0x0000000000038942 */ /* 0x000fea0003800100 */
[----:B------:R-:W-:Y:S05]  /*0540*/  @!P0 BRA `(.L_x_45) ;  /* 0x0000000400148947 */ /* 0x000fea0003800000 */
[----:B------:R-:W-:Y:S02]  /*0550*/  FSETP.NEU.FTZ.AND P0, PT, |R0|, +INF , PT ;  /* 0x7f8000000000780b */ /* 0x000fe40003f1d200 */
[----:B------:R-:W-:-:S04]  /*0560*/  LOP3.LUT P1, RZ, R7, 0x7fffffff, RZ, 0xc0, !PT ;  /* 0x7fffffff07ff7812 */ /* 0x000fc8000782c0ff */
[----:B------:R-:W-:-:S13]  /*0570*/  PLOP3.LUT P0, PT, P0, P1, PT, 0x2f, 0xf2 ;  /* 0x0000000000f2781c */ /* 0x000fda0000702577 */
[----:B------:R-:W-:Y:S05]  /*0580*/  @P0 BREAK.RELIABLE B3 ;  /* 0x0000000000030942 */ /* 0x000fea0003800100 */
[----:B------:R-:W-:Y:S05]  /*0590*/  @P0 BRA `(.L_x_46) ;  /* 0x0000000000f40947 */ /* 0x000fea0003800000 */
[----:B------:R-:W-:-:S13]  /*05a0*/  ISETP.GE.AND P0, PT, R8, RZ, PT ;  /* 0x000000ff0800720c */ /* 0x000fda0003f06270 */
[----:B------:R-:W-:Y:S02]  /*05b0*/  @P0 IMAD.MOV.U32 R7, RZ, RZ, RZ ;  /* 0x000000ffff070224 */ /* 0x000fe400078e00ff */
[----:B------:R-:W-:Y:S01]  /*05c0*/  @!P0 FFMA R6, R0, 1.84467440737095516160e+19, RZ ;  /* 0x5f80000000068823 */ /* 0x000fe200000000ff */
[----:B------:R-:W-:-:S07]  /*05d0*/  @!P0 IMAD.MOV.U32 R7, RZ, RZ, -0x40 ;  /* 0xffffffc0ff078424 */ /* 0x000fce00078e00ff */
.L_x_42:
[----:B------:R-:W-:Y:S05]  /*05e0*/  BSYNC.RELIABLE B3 ;  /* 0x0000000000037941 */ /* 0x000fea0003800100 */
.L_x_41:
[----:B------:R-:W-:Y:S01]  /*05f0*/  UMOV UR4, 0x49742400 ;  /* 0x4974240000047882 */ /* 0x000fe20000000000 */
[----:B------:R-:W-:Y:S01]  /*0600*/  VIADD R5, R5, 0xffffff81 ;  /* 0xffffff8105057836 */ /* 0x000fe20000000000 */
[----:B------:R-:W-:Y:S01]  /*0610*/  UIADD3 UR4, UPT, UPT, UR4, -0x9800000, URZ ;  /* 0xf680000004047890 */ /* 0x000fe2000fffe0ff */
[----:B------:R-:W-:Y:S02]  /*0620*/  BSSY.RECONVERGENT B3, `(.L_x_47) ;  /* 0x0000033000037945 */ /* 0x000fe40003800200 */
[----:B------:R-:W-:Y:S01]  /*0630*/  IMAD R0, R5, -0x800000, R6 ;  /* 0xff80000005007824 */ /* 0x000fe200078e0206 */
[----:B------:R-:W-:Y:S02]  /*0640*/  IADD3 R7, PT, PT, R7, -0x13, R5 ;  /* 0xffffffed07077810 */ /* 0x000fe40007ffe005 */
[----:B------:R-:W-:-:S03]  /*0650*/  FADD.FTZ R9, -RZ, -UR4 ;  /* 0x80000004ff097e21 */ /* 0x000fc60008010100 */
[----:B------:R-:W0:Y:S02]  /*0660*/  MUFU.RCP R8, UR4 ;  /* 0x0000000400087d08 */ /* 0x000e240008001000 */
        /* <DEDUP_REMOVED lines=20> */
[CC--:B------:R-:W-:Y:S01]  /*07b0*/  FFMA.RZ R0, R11.reuse, R9.reuse, R8 ;  /* 0x000000090b007223 */ /* 0x0c0fe2000000c008 */
[----:B------:R-:W-:Y:S01]  /*07c0*/  IMAD.MOV R7, RZ, RZ, -R10 ;  /* 0x000000ffff077224 */ /* 0x000fe200078e0a0a */
[C---:B------:R-:W-:Y:S02]  /*07d0*/  ISETP.NE.AND P2, PT, R10.reuse, RZ, PT ;  /* 0x000000ff0a00720c */ /* 0x040fe40003f45270 */
[----:B------:R-:W-:Y:S02]  /*07e0*/  ISETP.NE.AND P1, PT, R10, RZ, PT ;  /* 0x000000ff0a00720c */ /* 0x000fe40003f25270 */
[----:B------:R-:W-:Y:S01]  /*07f0*/  LOP3.LUT R5, R0, 0x7fffff, RZ, 0xc0, !PT ;  /* 0x007fffff00057812 */ /* 0x000fe200078ec0ff */
[CCC-:B------:R-:W-:Y:S01]  /*0800*/  FFMA.RP R0, R11.reuse, R9.reuse, R8.reuse ;  /* 0x000000090b007223 */ /* 0x1c0fe20000008008 */
[----:B------:R-:W-:Y:S01]  /*0810*/  FFMA.RM R11, R11, R9, R8 ;  /* 0x000000090b0b7223 */ /* 0x000fe20000004008 */
[----:B------:R-:W-:Y:S01]  /*0820*/  VIADD R8, R10, 0x20 ;  /* 0x000000200a087836 */ /* 0x000fe20000000000 */
[----:B------:R-:W-:-:S03]  /*0830*/  LOP3.LUT R5, R5, 0x800000, RZ, 0xfc, !PT ;  /* 0x0080000005057812 */ /* 0x000fc600078efcff */
[----:B------:R-:W-:Y:S02]  /*0840*/  FSETP.NEU.FTZ.AND P0, PT, R0, R11, PT ;  /* 0x0000000b0000720b */ /* 0x000fe40003f1d000 */
[----:B------:R-:W-:Y:S02]  /*0850*/  SHF.L.U32 R8, R5, R8, RZ ;  /* 0x0000000805087219 */ /* 0x000fe400000006ff */
[----:B------:R-:W-:Y:S02]  /*0860*/  SEL R0, R7, RZ, P2 ;  /* 0x000000ff07007207 */ /* 0x000fe40001000000 */
[----:B------:R-:W-:Y:S02]  /*0870*/  ISETP.NE.AND P1, PT, R8, RZ, P1 ;  /* 0x000000ff0800720c */ /* 0x000fe40000f25270 */
[----:B------:R-:W-:Y:S02]  /*0880*/  SHF.R.U32.HI R0, RZ, R0, R5 ;  /* 0x00000000ff007219 */ /* 0x000fe40000011605 */
[----:B------:R-:W-:-:S02]  /*0890*/  PLOP3.LUT P0, PT, P0, P1, PT, 0xf8, 0x8f ;  /* 0x00000000008f781c */ /* 0x000fc40000703f70 */
[----:B------:R-:W-:Y:S02]  /*08a0*/  SHF.R.U32.HI R8, RZ, 0x1, R0 ;  /* 0x00000001ff087819 */ /* 0x000fe40000011600 */
[----:B------:R-:W-:-:S04]  /*08b0*/  SEL R5, RZ, 0x1, !P0 ;  /* 0x00000001ff057807 */ /* 0x000fc80004000000 */
[----:B------:R-:W-:-:S04]  /*08c0*/  LOP3.LUT R5, R5, 0x1, R8, 0xf8, !PT ;  /* 0x0000000105057812 */ /* 0x000fc800078ef808 */
[----:B------:R-:W-:-:S05]  /*08d0*/  LOP3.LUT R5, R5, R0, RZ, 0xc0, !PT ;  /* 0x0000000005057212 */ /* 0x000fca00078ec0ff */
[----:B------:R-:W-:-:S05]  /*08e0*/  IMAD.IADD R5, R8, 0x1, R5 ;  /* 0x0000000108057824 */ /* 0x000fca00078e0205 */
[----:B------:R-:W-:Y:S01]  /*08f0*/  LOP3.LUT R6, R5, R6, RZ, 0xfc, !PT ;  /* 0x0000000605067212 */ /* 0x000fe200078efcff */
[----:B------:R-:W-:Y:S06]  /*0900*/  BRA `(.L_x_50) ;  /* 0x0000000000107947 */ /* 0x000fec0003800000 */
.L_x_49:
[----:B------:R-:W-:-:S04]  /*0910*/  LOP3.LUT R6, R6, 0x80000000, RZ, 0xc0, !PT ;  /* 0x8000000006067812 */ /* 0x000fc800078ec0ff */
[----:B------:R-:W-:Y:S01]  /*0920*/  LOP3.LUT R6, R6, 0x7f800000, RZ, 0xfc, !PT ;  /* 0x7f80000006067812 */ /* 0x000fe200078efcff */
[----:B------:R-:W-:Y:S06]  /*0930*/  BRA `(.L_x_50) ;  /* 0x0000000000047947 */ /* 0x000fec0003800000 */
.L_x_48:
[----:B------:R-:W-:-:S07]  /*0940*/  IMAD R6, R7, 0x800000, R6 ;  /* 0x0080000007067824 */ /* 0x000fce00078e0206 */
.L_x_50:
[----:B------:R-:W-:Y:S05]  /*0950*/  BSYNC.RECONVERGENT B3 ;  /* 0x0000000000037941 */ /* 0x000fea0003800200 */
.L_x_47:
[----:B------:R-:W-:Y:S05]  /*0960*/  BRA `(.L_x_51) ;  /* 0x0000000000207947 */ /* 0x000fea0003800000 */
.L_x_46:
[----:B------:R-:W-:-:S04]  /*0970*/  LOP3.LUT R6, R7, 0x80000000, R6, 0x48, !PT ;  /* 0x8000000007067812 */ /* 0x000fc800078e4806 */
[----:B------:R-:W-:Y:S01]  /*0980*/  LOP3.LUT R6, R6, 0x7f800000, RZ, 0xfc, !PT ;  /* 0x7f80000006067812 */ /* 0x000fe200078efcff */
[----:B------:R-:W-:Y:S06]  /*0990*/  BRA `(.L_x_51) ;  /* 0x0000000000147947 */ /* 0x000fec0003800000 */
.L_x_45:
[----:B------:R-:W-:Y:S01]  /*09a0*/  LOP3.LUT R6, R7, 0x80000000, R6, 0x48, !PT ;  /* 0x8000000007067812 */ /* 0x000fe200078e4806 */
[----:B------:R-:W-:Y:S06]  /*09b0*/  BRA `(.L_x_51) ;  /* 0x00000000000c7947 */ /* 0x000fec0003800000 */
.L_x_44:
[----:B------:R-:W0:Y:S01]  /*09c0*/  MUFU.RSQ R6, -QNAN ;  /* 0xffc0000000067908 */ /* 0x000e220000001400 */
[----:B------:R-:W-:Y:S05]  /*09d0*/  BRA `(.L_x_51) ;  /* 0x0000000000047947 */ /* 0x000fea0003800000 */
.L_x_43:
[----:B------:R-:W-:-:S07]  /*09e0*/  FADD.FTZ R6, R0, 1000000 ;  /* 0x4974240000067421 */ /* 0x000fce0000010000 */
.L_x_51:
[----:B------:R-:W-:Y:S05]  /*09f0*/  BSYNC.RECONVERGENT B0 ;  /* 0x0000000000007941 */ /* 0x000fea0003800200 */
.L_x_40:
[----:B------:R-:W-:-:S04]  /*0a00*/  IMAD.MOV.U32 R5, RZ, RZ, 0x0 ;  /* 0x00000000ff057424 */ /* 0x000fc800078e00ff */
[----:B0-----:R-:W-:Y:S05]  /*0a10*/  RET.REL.NODEC R4 `(compute_dli_kernel) ;  /* 0xfffffff404787950 */ /* 0x001fea0003c3ffff */
.L_x_52:
        /* <DEDUP_REMOVED lines=14> */
.L_x_59:


//--------------------- .text.compute_gdd_kernel  --------------------------
	.section	.text.compute_gdd_kernel,"ax",@progbits
	.align	128
        .global         compute_gdd_kernel
        .type           compute_gdd_kernel,@function
        .size           compute_gdd_kernel,(.L_x_64 - compute_gdd_kernel)
        .other          compute_gdd_kernel,@"STO_CUDA_ENTRY STV_DEFAULT"
compute_gdd_kernel:
.text.compute_gdd_kernel:
        /* <DEDUP_REMOVED lines=12> */
[----:B0-----:R-:W-:-:S06]  /*00c0*/  IMAD.WIDE R2, R5, 0x4, R2 ;  /* 0x0000000405027825 */ /* 0x001fcc00078e0202 */
[----:B------:R-:W2:Y:S02]  /*00d0*/  LDG.E R2, desc[UR6][R2.64] ;  /* 0x0000000602027981 */ /* 0x000ea4000c1e1900 */
[----:B--2---:R-:W-:-:S13]  /*00e0*/  FSETP.NAN.AND P0, PT, |R2|, |R2|, PT ;  /* 0x400000020200720b */ /* 0x004fda0003f08200 */
[----:B------:R-:W0:Y:S02]  /*00f0*/  @!P0 LDC R5, c[0x0][0x390] ;  /* 0x0000e400ff058b82 */ /* 0x000e240000000800 */
[----:B0-----:R-:W-:-:S05]  /*0100*/  @!P0 FADD R5, R2, -R5 ;  /* 0x8000000502058221 */ /* 0x001fca0000000000 */
[----:B------:R-:W-:-:S07]  /*0110*/  @!P0 FMNMX R4, RZ, R5, !PT ;  /* 0x00000005ff048209 */ /* 0x000fce0007800000 */
.L_x_54:
[----:B------:R-:W-:Y:S05]  /*0120*/  BSYNC.RECONVERGENT B0 ;  /* 0x0000000000007941 */ /* 0x000fea0003800200 */
.L_x_53:
        /* <DEDUP_REMOVED lines=9> */
.L_x_56:
[----:B------:R-:W-:-:S04]  /*01c0*/  SHF.R.U32.HI R6, RZ, 0x1, R0 ;  /* 0x00000001ff067819 */ /* 0x000fc80000011600 */
[----:B------:R-:W-:-:S13]  /*01d0*/  ISETP.GE.U32.AND P1, PT, R7, R6, PT ;  /* 0x000000060700720c */ /* 0x000fda0003f26070 */
[----:B------:R-:W-:Y:S01]  /*01e0*/  @!P1 IMAD R2, R6, 0x4, R3 ;  /* 0x0000000406029824 */ /* 0x000fe200078e0203 */
        /* <DEDUP_REMOVED lines=8> */
.L_x_55:
[----:B------:R-:W-:Y:S05]  /*0270*/  @P0 EXIT ;  /* 0x000000000000094d */ /* 0x000fea0003800000 */
[----:B------:R-:W1:Y:S01]  /*0280*/  S2UR UR5, SR_CgaCtaId ;  /* 0x00000000000579c3 */ /* 0x000e620000008800 */
[----:B------:R-:W-:-:S07]  /*0290*/  UMOV UR4, 0x400 ;  /* 0x0000040000047882 */ /* 0x000fce0000000000 */
[----:B0-----:R-:W0:Y:S01]  /*02a0*/  LDC.64 R2, c[0x0][0x388] ;  /* 0x0000e200ff027b82 */ /* 0x001e220000000a00 */
[----:B-1----:R-:W-:-:S09]  /*02b0*/  ULEA UR4, UR5, UR4, 0x18 ;  /* 0x0000000405047291 */ /* 0x002fd2000f8ec0ff */
[----:B------:R-:W0:Y:S04]  /*02c0*/  LDS R5, [UR4] ;  /* 0x00000004ff057984 */ /* 0x000e280008000800 */
[----:B0-----:R-:W-:Y:S01]  /*02d0*/  REDG.E.ADD.F32.FTZ.RN.STRONG.GPU desc[UR6][R2.64], R5 ;  /* 0x00000005020079a6 */ /* 0x001fe2000c12f306 */
[----:B------:R-:W-:Y:S05]  /*02e0*/  EXIT ;  /* 0x000000000000794d */ /* 0x000fea0003800000 */
.L_x_57:
        /* <DEDUP_REMOVED lines=9> */
.L_x_64:


//--------------------- .nv.shared.compute_solar_efficiency_kernel --------------------------
	.section	.nv.shared.compute_solar_efficiency_kernel,"aw",@nobits
	.sectionflags	@""
	.align	16
	.zero		1024


//--------------------- .nv.shared.reserved.0     --------------------------
	.section	.nv.shared.reserved.0,"aw",@nobits
	.weak		__nv_reservedSMEM_offset_0_alias
	.size		__nv_reservedSMEM_offset_0_alias, 0, 64
	.other		__nv_reservedSMEM_offset_0_alias,@"STO_CUDA_RESERVED_SHARED STV_DEFAULT"
__nv_reservedSMEM_offset_0_alias:
	.zero		0
	.zero		64


//--------------------- .nv.shared.compute_energy_features_kernel --------------------------
	.section	.nv.shared.compute_energy_features_kernel,"aw",@nobits
	.sectionflags	@""
	.align	16
	.zero		1024


//--------------------- .nv.shared.compute_temp_differential_kernel --------------------------
	.section	.nv.shared.compute_temp_differential_kernel,"aw",@nobits
	.sectionflags	@""
	.align	16
	.zero		1024


//--------------------- .nv.shared.compute_dli_kernel --------------------------
	.section	.nv.shared.compute_dli_kernel,"aw",@nobits
	.sectionflags	@""
	.align	16
	.zero		1024


//--------------------- .nv.shared.compute_gdd_kernel --------------------------
	.section	.nv.shared.compute_gdd_kernel,"aw",@nobits
	.sectionflags	@""
	.align	16
	.zero		1024


//--------------------- .nv.constant0.compute_solar_efficiency_kernel --------------------------
	.section	.nv.constant0.compute_solar_efficiency_kernel,"a",@progbits
	.sectionflags	@""
	.align	4
.nv.constant0.compute_solar_efficiency_kernel:
	.zero		924


//--------------------- .nv.constant0.compute_energy_features_kernel --------------------------
	.section	.nv.constant0.compute_energy_features_kernel,"a",@progbits
	.sectionflags	@""
	.align	4
.nv.constant0.compute_energy_features_kernel:
	.zero		944


//--------------------- .nv.constant0.compute_temp_differential_kernel --------------------------
	.section	.nv.constant0.compute_temp_differential_kernel,"a",@progbits
	.sectionflags	@""
	.align	4
.nv.constant0.compute_temp_differential_kernel:
	.zero		932


//--------------------- .nv.constant0.compute_dli_kernel --------------------------
	.section	.nv.constant0.compute_dli_kernel,"a",@progbits
	.sectionflags	@""
	.align	4
.nv.constant0.compute_dli_kernel:
	.zero		924


//--------------------- .nv.constant0.compute_gdd_kernel --------------------------
	.section	.nv.constant0.compute_gdd_kernel,"a",@progbits
	.sectionflags	@""
	.align	4
.nv.constant0.compute_gdd_kernel:
	.zero		920


//--------------------- SYMBOLS --------------------------

	.type		.nv.reservedSmem.offset0,@object
	.size		.nv.reservedSmem.offset0,0x4
	.type		.nv.reservedSmem.cap,@object
	.size		.nv.reservedSmem.cap,0x4
